	.target	sm_90a

	.elftype	@"ET_EXEC"


//--------------------- .note.nv.tkinfo           --------------------------
	.section	.note.nv.tkinfo,"",@"SHT_NOTE"
	.sectionflags	@"SHF_NOTE_NV_TKINFO"
	.tkinfo
        /*0018*/ 	.word	0x00000002
        /*0030*/ 	.string	""
        /*0030*/ 	.string	"ptxas"
        /*0030*/ 	.string	"Cuda compilation tools, release 13.0, V13.0.88"
        /*0030*/ 	.string	"Build cuda_13.0.r13.0/compiler.36424714_0"
        /*0030*/ 	.string	"-arch sm_90a -m 64 "



//--------------------- .note.nv.cuinfo           --------------------------
	.section	.note.nv.cuinfo,"",@"SHT_NOTE"
	.sectionflags	@"SHF_NOTE_NV_CUINFO"
        /*0018*/ 	.short	0x0002
        /*001a*/ 	.short	0x005a
        /*001c*/ 	.short	0x0082
	.zero		2


//--------------------- .nv.info                  --------------------------
	.section	.nv.info,"",@"SHT_CUDA_INFO"
	.align	4


	//----- nvinfo : EIATTR_REGCOUNT
	.align		4
        /*0000*/ 	.byte	0x04, 0x2f
        /*0002*/ 	.short	(.L_15 - .L_14)
	.align		4
.L_14:
        /*0004*/ 	.word	index@(_ZN7cutlass13device_kernelINS_4gemm6kernel13GemmUniversalIN4cute5tupleIJiiiiEEENS1_10collective13CollectiveMmaINS1_34MainloopSm90TmaGmmaWarpSpecializedILi4ENS5_IJNS4_1CILi2EEENSA_ILi1EEESC_EEENS1_32KernelTmaWarpSpecializedPingpongEEENS5_IJNSA_ILi64EEENSA_ILi384EEESG_EEENS_10bfloat16_tENS5_IJlSC_lEEESJ_SK_NS4_8TiledMMAINS4_8MMA_AtomIJNS4_4SM904GMMA28MMA_64x192x16_F32BF16BF16_SSILNSO_5MajorE0ELSQ_0ELNSO_7ScaleInE1ELSR_1EEEEEENS4_6LayoutINS5_IJSC_SC_SC_EEENS5_IJNSA_ILi0EEESW_SW_EEEEENS5_IJNS4_10UnderscoreESZ_SZ_EEEEENS4_13SM90_TMA_LOADENS4_14ComposedLayoutINS4_7SwizzleILi3ELi4ELi3EEENS4_18smem_ptr_flag_bitsILi16EEENSU_INS5_IJNSA_ILi8EEESG_EEENS5_IJSG_SC_EEEEEEEvNS4_8identityENS4_23SM90_TMA_LOAD_MULTICASTES1C_vS1D_EENS_8epilogue10collective6detail29Sm90TmaWarpSpecializedAdapterINS1H_15DefaultEpilogueISJ_SK_SK_NS1G_6thread17LinearCombinationISJ_Li1EffLNS1L_9ScaleType4KindE0ELNS_15FloatRoundStyleE2ESJ_EENS1_15EpilogueDefaultEEEEEvvEEEEvNT_6ParamsE)
        /*0008*/ 	.word	0x000000a8


	//----- nvinfo : EIATTR_FRAME_SIZE
	.align		4
.L_15:
        /*000c*/ 	.byte	0x04, 0x11
        /*000e*/ 	.short	(.L_17 - .L_16)
	.align		4
.L_16:
        /*0010*/ 	.word	index@(_ZN7cutlass13device_kernelINS_4gemm6kernel13GemmUniversalIN4cute5tupleIJiiiiEEENS1_10collective13CollectiveMmaINS1_34MainloopSm90TmaGmmaWarpSpecializedILi4ENS5_IJNS4_1CILi2EEENSA_ILi1EEESC_EEENS1_32KernelTmaWarpSpecializedPingpongEEENS5_IJNSA_ILi64EEENSA_ILi384EEESG_EEENS_10bfloat16_tENS5_IJlSC_lEEESJ_SK_NS4_8TiledMMAINS4_8MMA_AtomIJNS4_4SM904GMMA28MMA_64x192x16_F32BF16BF16_SSILNSO_5MajorE0ELSQ_0ELNSO_7ScaleInE1ELSR_1EEEEEENS4_6LayoutINS5_IJSC_SC_SC_EEENS5_IJNSA_ILi0EEESW_SW_EEEEENS5_IJNS4_10UnderscoreESZ_SZ_EEEEENS4_13SM90_TMA_LOADENS4_14ComposedLayoutINS4_7SwizzleILi3ELi4ELi3EEENS4_18smem_ptr_flag_bitsILi16EEENSU_INS5_IJNSA_ILi8EEESG_EEENS5_IJSG_SC_EEEEEEEvNS4_8identityENS4_23SM90_TMA_LOAD_MULTICASTES1C_vS1D_EENS_8epilogue10collective6detail29Sm90TmaWarpSpecializedAdapterINS1H_15DefaultEpilogueISJ_SK_SK_NS1G_6thread17LinearCombinationISJ_Li1EffLNS1L_9ScaleType4KindE0ELNS_15FloatRoundStyleE2ESJ_EENS1_15EpilogueDefaultEEEEEvvEEEEvNT_6ParamsE)
        /*0014*/ 	.word	0x00000008


	//----- nvinfo : EIATTR_MIN_STACK_SIZE
	.align		4
.L_17:
        /*0018*/ 	.byte	0x04, 0x12
        /*001a*/ 	.short	(.L_19 - .L_18)
	.align		4
.L_18:
        /*001c*/ 	.word	index@(_ZN7cutlass13device_kernelINS_4gemm6kernel13GemmUniversalIN4cute5tupleIJiiiiEEENS1_10collective13CollectiveMmaINS1_34MainloopSm90TmaGmmaWarpSpecializedILi4ENS5_IJNS4_1CILi2EEENSA_ILi1EEESC_EEENS1_32KernelTmaWarpSpecializedPingpongEEENS5_IJNSA_ILi64EEENSA_ILi384EEESG_EEENS_10bfloat16_tENS5_IJlSC_lEEESJ_SK_NS4_8TiledMMAINS4_8MMA_AtomIJNS4_4SM904GMMA28MMA_64x192x16_F32BF16BF16_SSILNSO_5MajorE0ELSQ_0ELNSO_7ScaleInE1ELSR_1EEEEEENS4_6LayoutINS5_IJSC_SC_SC_EEENS5_IJNSA_ILi0EEESW_SW_EEEEENS5_IJNS4_10UnderscoreESZ_SZ_EEEEENS4_13SM90_TMA_LOADENS4_14ComposedLayoutINS4_7SwizzleILi3ELi4ELi3EEENS4_18smem_ptr_flag_bitsILi16EEENSU_INS5_IJNSA_ILi8EEESG_EEENS5_IJSG_SC_EEEEEEEvNS4_8identityENS4_23SM90_TMA_LOAD_MULTICASTES1C_vS1D_EENS_8epilogue10collective6detail29Sm90TmaWarpSpecializedAdapterINS1H_15DefaultEpilogueISJ_SK_SK_NS1G_6thread17LinearCombinationISJ_Li1EffLNS1L_9ScaleType4KindE0ELNS_15FloatRoundStyleE2ESJ_EENS1_15EpilogueDefaultEEEEEvvEEEEvNT_6ParamsE)
        /*0020*/ 	.word	0x00000008
.L_19:


//--------------------- .nv.compat                --------------------------
	.section	.nv.compat,"",@"SHT_CUDA_COMPAT_INFO"
	.align	4
        /*0000*/ 	.byte	0x02, 0x09, 0x01, 0x00, 0x02, 0x02, 0x04, 0x00, 0x02, 0x05, 0x05, 0x00, 0x03, 0x07, 0x01, 0x01
        /*0010*/ 	.byte	0x02, 0x03, 0x01, 0x00, 0x02, 0x06, 0x01, 0x00, 0x04, 0x0b, 0x08, 0x00, 0x00, 0x00, 0x00, 0x00
        /*0020*/ 	.byte	0x00, 0x00, 0x00, 0x00


//--------------------- .nv.info._ZN7cutlass13device_kernelINS_4gemm6kernel13GemmUniversalIN4cute5tupleIJiiiiEEENS1_10collective13CollectiveMmaINS1_34MainloopSm90TmaGmmaWarpSpecializedILi4ENS5_IJNS4_1CILi2EEENSA_ILi1EEESC_EEENS1_32KernelTmaWarpSpecializedPingpongEEENS5_IJNSA_ILi64EEENSA_ILi384EEESG_EEENS_10bfloat16_tENS5_IJlSC_lEEESJ_SK_NS4_8TiledMMAINS4_8MMA_AtomIJNS4_4SM904GMMA28MMA_64x192x16_F32BF16BF16_SSILNSO_5MajorE0ELSQ_0ELNSO_7ScaleInE1ELSR_1EEEEEENS4_6LayoutINS5_IJSC_SC_SC_EEENS5_IJNSA_ILi0EEESW_SW_EEEEENS5_IJNS4_10UnderscoreESZ_SZ_EEEEENS4_13SM90_TMA_LOADENS4_14ComposedLayoutINS4_7SwizzleILi3ELi4ELi3EEENS4_18smem_ptr_flag_bitsILi16EEENSU_INS5_IJNSA_ILi8EEESG_EEENS5_IJSG_SC_EEEEEEEvNS4_8identityENS4_23SM90_TMA_LOAD_MULTICASTES1C_vS1D_EENS_8epilogue10collective6detail29Sm90TmaWarpSpecializedAdapterINS1H_15DefaultEpilogueISJ_SK_SK_NS1G_6thread17LinearCombinationISJ_Li1EffLNS1L_9ScaleType4KindE0ELNS_15FloatRoundStyleE2ESJ_EENS1_15EpilogueDefaultEEEEEvvEEEEvNT_6ParamsE --------------------------
	.section	.nv.info._ZN7cutlass13device_kernelINS_4gemm6kernel13GemmUniversalIN4cute5tupleIJiiiiEEENS1_10collective13CollectiveMmaINS1_34MainloopSm90TmaGmmaWarpSpecializedILi4ENS5_IJNS4_1CILi2EEENSA_ILi1EEESC_EEENS1_32KernelTmaWarpSpecializedPingpongEEENS5_IJNSA_ILi64EEENSA_ILi384EEESG_EEENS_10bfloat16_tENS5_IJlSC_lEEESJ_SK_NS4_8TiledMMAINS4_8MMA_AtomIJNS4_4SM904GMMA28MMA_64x192x16_F32BF16BF16_SSILNSO_5MajorE0ELSQ_0ELNSO_7ScaleInE1ELSR_1EEEEEENS4_6LayoutINS5_IJSC_SC_SC_EEENS5_IJNSA_ILi0EEESW_SW_EEEEENS5_IJNS4_10UnderscoreESZ_SZ_EEEEENS4_13SM90_TMA_LOADENS4_14ComposedLayoutINS4_7SwizzleILi3ELi4ELi3EEENS4_18smem_ptr_flag_bitsILi16EEENSU_INS5_IJNSA_ILi8EEESG_EEENS5_IJSG_SC_EEEEEEEvNS4_8identityENS4_23SM90_TMA_LOAD_MULTICASTES1C_vS1D_EENS_8epilogue10collective6detail29Sm90TmaWarpSpecializedAdapterINS1H_15DefaultEpilogueISJ_SK_SK_NS1G_6thread17LinearCombinationISJ_Li1EffLNS1L_9ScaleType4KindE0ELNS_15FloatRoundStyleE2ESJ_EENS1_15EpilogueDefaultEEEEEvvEEEEvNT_6ParamsE,"",@"SHT_CUDA_INFO"
	.sectionflags	@""
	.align	4


	//----- nvinfo : EIATTR_CUDA_API_VERSION
	.align		4
        /*0000*/ 	.byte	0x04, 0x37
        /*0002*/ 	.short	(.L_21 - .L_20)
.L_20:
        /*0004*/ 	.word	0x00000082


	//----- nvinfo : EIATTR_KPARAM_INFO
	.align		4
.L_21:
        /*0008*/ 	.byte	0x04, 0x17
        /*000a*/ 	.short	(.L_23 - .L_22)
.L_22:
        /*000c*/ 	.word	0x00000000
        /*0010*/ 	.short	0x0000
        /*0012*/ 	.short	0x0070
        /*0014*/ 	.byte	0x00, 0xf0, 0x01, 0x10


	//----- nvinfo : EIATTR_SPARSE_MMA_MASK
	.align		4
.L_23:
        /*0018*/ 	.byte	0x03, 0x50
        /*001a*/ 	.short	0x0000


	//----- nvinfo : EIATTR_MAXREG_COUNT
	.align		4
        /*001c*/ 	.byte	0x03, 0x1b
        /*001e*/ 	.short	0x00a8


	//----- nvinfo : EIATTR_NUM_BARRIERS
	.align		4
        /*0020*/ 	.byte	0x02, 0x4c
        /*0022*/ 	.byte	0x01
	.zero		1


	//----- nvinfo : EIATTR_EXTERNS
	.align		4
        /*0024*/ 	.byte	0x04, 0x0f
        /*0026*/ 	.short	(.L_25 - .L_24)


	//   ....[0]....
	.align		4
.L_24:
        /*0028*/ 	.word	index@(__assertfail)


	//----- nvinfo : EIATTR_ANNOTATIONS
	.align		4
.L_25:
        /*002c*/ 	.byte	0x04, 0x55
        /*002e*/ 	.short	(.L_27 - .L_26)


	//   ....[0]....
.L_26:
        /*0030*/ 	.word	0x00000001
        /*0034*/ 	.byte	0x50, 0x0e, 0x00, 0x00, 0x01, 0x00, 0x00, 0x00, 0x80, 0x0e, 0x00, 0x00, 0x01, 0x00, 0x00, 0x00
        /*0044*/ 	.byte	0x00, 0x14, 0x00, 0x00, 0x01, 0x00, 0x00, 0x00, 0x10, 0x14, 0x00, 0x00, 0x01, 0x00, 0x00, 0x00
        /*0054*/ 	.byte	0x20, 0x26, 0x00, 0x00, 0x01, 0x00, 0x00, 0x00, 0x50, 0x26, 0x00, 0x00, 0x01, 0x00, 0x00, 0x00
        /*0064*/ 	.byte	0xc0, 0xfc, 0x00, 0x00, 0x01, 0x00, 0x00, 0x00, 0xf0, 0xfc, 0x00, 0x00, 0x01, 0x00, 0x00, 0x00
        /*0074*/ 	.byte	0x40, 0x03, 0x01, 0x00, 0x01, 0x00, 0x00, 0x00, 0x50, 0x03, 0x01, 0x00, 0x01, 0x00, 0x00, 0x00
        /*0084*/ 	.byte	0xc0, 0x05, 0x01, 0x00, 0x01, 0x00, 0x00, 0x00, 0xd0, 0x05, 0x01, 0x00, 0x01, 0x00, 0x00, 0x00
        /*0094*/ 	.byte	0xf0, 0x0a, 0x01, 0x00, 0x01, 0x00, 0x00, 0x00, 0x50, 0x0b, 0x01, 0x00, 0x01, 0x00, 0x00, 0x00
        /*00a4*/ 	.byte	0xf0, 0x10, 0x01, 0x00, 0x01, 0x00, 0x00, 0x00, 0x00, 0x11, 0x01, 0x00


	//----- nvinfo : EIATTR_MERCURY_ISA_VERSION
	.align		4
.L_27:
        /*00b0*/ 	.byte	0x03, 0x5f
        /*00b2*/ 	.short	0x0101


	//----- nvinfo : EIATTR_INT_WARP_WIDE_INSTR_OFFSETS
	.align		4
        /*00b4*/ 	.byte	0x04, 0x31
        /*00b6*/ 	.short	(.L_29 - .L_28)


	//   ....[0]....
.L_28:
        /*00b8*/ 	.word	0x000005e0


	//   ....[1]....
        /*00bc*/ 	.word	0x00000620


	//   ....[2]....
        /*00c0*/ 	.word	0x000006b0


	//   ....[3]....
        /*00c4*/ 	.word	0x000006c0


	//   ....[4]....
        /*00c8*/ 	.word	0x000006e0


	//   ....[5]....
        /*00cc*/ 	.word	0x00000700


	//   ....[6]....
        /*00d0*/ 	.word	0x000007f0


	//   ....[7]....
        /*00d4*/ 	.word	0x00000810


	//   ....[8]....
        /*00d8*/ 	.word	0x00002450


	//----- nvinfo : EIATTR_COOP_GROUP_MASK_REGIDS
	.align		4
.L_29:
        /*00dc*/ 	.byte	0x04, 0x29
        /*00de*/ 	.short	(.L_31 - .L_30)


	//   ....[0]....
.L_30:
        /*00e0*/ 	.word	0xffffffff


	//   ....[1]....
        /*00e4*/ 	.word	0xffffffff


	//   ....[2]....
        /*00e8*/ 	.word	0xffffffff


	//   ....[3]....
        /*00ec*/ 	.word	0xffffffff


	//   ....[4]....
        /*00f0*/ 	.word	0xffffffff


	//   ....[5]....
        /*00f4*/ 	.word	0xffffffff


	//   ....[6]....
        /*00f8*/ 	.word	0xffffffff


	//----- nvinfo : EIATTR_COOP_GROUP_INSTR_OFFSETS
	.align		4
.L_31:
        /*00fc*/ 	.byte	0x04, 0x28
        /*00fe*/ 	.short	(.L_33 - .L_32)


	//   ....[0]....
.L_32:
        /*0100*/ 	.word	0x00000070


	//   ....[1]....
        /*0104*/ 	.word	0x00000090


	//   ....[2]....
        /*0108*/ 	.word	0x00000190


	//   ....[3]....
        /*010c*/ 	.word	0x000003c0


	//   ....[4]....
        /*0110*/ 	.word	0x00000410


	//   ....[5]....
        /*0114*/ 	.word	0x00000470


	//   ....[6]....
        /*0118*/ 	.word	0x000009a0


	//----- nvinfo : EIATTR_REG_RECONFIG
	.align		4
.L_33:
        /*011c*/ 	.byte	0x01, 0x54
	.zero		2


	//----- nvinfo : EIATTR_SYSCALL_OFFSETS
	.align		4
        /*0120*/ 	.byte	0x04, 0x46
        /*0122*/ 	.short	(.L_35 - .L_34)


	//   ....[0]....
.L_34:
        /*0124*/ 	.word	0x00001920


	//----- nvinfo : EIATTR_MBARRIER_INSTR_OFFSETS
	.align		4
.L_35:
        /*0128*/ 	.byte	0x04, 0x39
        /*012a*/ 	.short	(.L_37 - .L_36)


	//   ....[0]....
.L_36:
        /*012c*/ 	.word	0x00000310
        /*0130*/ 	.word	0x000000ff
        /*0134*/ 	.word	0x00000000
        /*0138*/ 	.short	0x0100
        /*013a*/ 	.byte	0x07
	.zero		1


	//   ....[1]....
        /*013c*/ 	.word	0x00000320
        /*0140*/ 	.word	0x000000ff
        /*0144*/ 	.word	0x00000020
        /*0148*/ 	.short	0x0100
        /*014a*/ 	.byte	0x07
	.zero		1


	//   ....[2]....
        /*014c*/ 	.word	0x00000330
        /*0150*/ 	.word	0x000000ff
        /*0154*/ 	.word	0x00000008
        /*0158*/ 	.short	0x0100
        /*015a*/ 	.byte	0x07
	.zero		1


	//   ....[3]....
        /*015c*/ 	.word	0x00000340
        /*0160*/ 	.word	0x000000ff
        /*0164*/ 	.word	0x00000028
        /*0168*/ 	.short	0x0100
        /*016a*/ 	.byte	0x07
	.zero		1


	//   ....[4]....
        /*016c*/ 	.word	0x00000350
        /*0170*/ 	.word	0x000000ff
        /*0174*/ 	.word	0x00000010
        /*0178*/ 	.short	0x0100
        /*017a*/ 	.byte	0x07
	.zero		1


	//   ....[5]....
        /*017c*/ 	.word	0x00000360
        /*0180*/ 	.word	0x000000ff
        /*0184*/ 	.word	0x00000030
        /*0188*/ 	.short	0x0100
        /*018a*/ 	.byte	0x07
	.zero		1


	//   ....[6]....
        /*018c*/ 	.word	0x00000370
        /*0190*/ 	.word	0x000000ff
        /*0194*/ 	.word	0x00000018
        /*0198*/ 	.short	0x0100
        /*019a*/ 	.byte	0x07
	.zero		1


	//   ....[7]....
        /*019c*/ 	.word	0x00000380
        /*01a0*/ 	.word	0x000000ff
        /*01a4*/ 	.word	0x00000038
        /*01a8*/ 	.short	0x0100
        /*01aa*/ 	.byte	0x07
	.zero		1


	//   ....[8]....
        /*01ac*/ 	.word	0x00000850
        /*01b0*/ 	.word	0x000000ff
        /*01b4*/ 	.word	0x00000070
        /*01b8*/ 	.short	0x0100
        /*01ba*/ 	.byte	0x08
	.zero		1


	//   ....[9]....
        /*01bc*/ 	.word	0x000008a0
        /*01c0*/ 	.word	0x000000ff
        /*01c4*/ 	.word	0x00000078
        /*01c8*/ 	.short	0x0100
        /*01ca*/ 	.byte	0x08
	.zero		1


	//   ....[10]....
        /*01cc*/ 	.word	0x000008e0
        /*01d0*/ 	.word	0x000000ff
        /*01d4*/ 	.word	0x00000050
        /*01d8*/ 	.short	0x0100
        /*01da*/ 	.byte	0x0e
	.zero		1


	//   ....[11]....
        /*01dc*/ 	.word	0x00000930
        /*01e0*/ 	.word	0x000000ff
        /*01e4*/ 	.word	0x00000058
        /*01e8*/ 	.short	0x0100
        /*01ea*/ 	.byte	0x0e
	.zero		1


	//   ....[12]....
        /*01ec*/ 	.word	0x00000940
        /*01f0*/ 	.word	0x000000ff
        /*01f4*/ 	.word	0x00000060
        /*01f8*/ 	.short	0x0100
        /*01fa*/ 	.byte	0x0e
	.zero		1


	//   ....[13]....
        /*01fc*/ 	.word	0x00000950
        /*0200*/ 	.word	0x000000ff
        /*0204*/ 	.word	0x00000068
        /*0208*/ 	.short	0x0100
        /*020a*/ 	.byte	0x0e
	.zero		1


	//   ....[14]....
        /*020c*/ 	.word	0x00001800
        /*0210*/ 	.word	0x000000d8
        /*0214*/ 	.word	0x00000000
        /*0218*/ 	.short	0x010a
        /*021a*/ 	.byte	0x32
	.zero		1


	//   ....[15]....
        /*021c*/ 	.word	0x000019c0
        /*0220*/ 	.word	0x00000003
        /*0224*/ 	.word	0x00000000
        /*0228*/ 	.short	0x010a
        /*022a*/ 	.byte	0x3f
	.zero		1


	//   ....[16]....
        /*022c*/ 	.word	0x00001a20
        /*0230*/ 	.word	0x00000003
        /*0234*/ 	.word	0x00000000
        /*0238*/ 	.short	0x010a
        /*023a*/ 	.byte	0x3f
	.zero		1


	//   ....[17]....
        /*023c*/ 	.word	0x00001ec0
        /*0240*/ 	.word	0x000000ff
        /*0244*/ 	.word	0x00000000
        /*0248*/ 	.short	0x010a
        /*024a*/ 	.byte	0x04
	.zero		1


	//   ....[18]....
        /*024c*/ 	.word	0x00001f00
        /*0250*/ 	.word	0x000000ff
        /*0254*/ 	.word	0x00000000
        /*0258*/ 	.short	0x010a
        /*025a*/ 	.byte	0x04
	.zero		1


	//   ....[19]....
        /*025c*/ 	.word	0x000022c0
        /*0260*/ 	.word	0x00000000
        /*0264*/ 	.word	0x00000000
        /*0268*/ 	.short	0x0101
        /*026a*/ 	.byte	0x3f
	.zero		1


	//   ....[20]....
        /*026c*/ 	.word	0x000023e0
        /*0270*/ 	.word	0x00000003
        /*0274*/ 	.word	0x00000000
        /*0278*/ 	.short	0x0101
        /*027a*/ 	.byte	0x31
	.zero		1


	//   ....[21]....
        /*027c*/ 	.word	0x000024d0
        /*0280*/ 	.word	0x00000000
        /*0284*/ 	.word	0x00000000
        /*0288*/ 	.short	0x0101
        /*028a*/ 	.byte	0x3f
	.zero		1


	//   ....[22]....
        /*028c*/ 	.word	0x00002580
        /*0290*/ 	.word	0x000000d8
        /*0294*/ 	.word	0x00000010
        /*0298*/ 	.short	0x010a
        /*029a*/ 	.byte	0x32
	.zero		1


	//   ....[23]....
        /*029c*/ 	.word	0x0000fc60
        /*02a0*/ 	.word	0x00000000
        /*02a4*/ 	.word	0x00000000
        /*02a8*/ 	.short	0x0101
        /*02aa*/ 	.byte	0x31
	.zero		1


	//   ....[24]....
        /*02ac*/ 	.word	0x000106b0
        /*02b0*/ 	.word	0x0000000b
        /*02b4*/ 	.word	0x00000020
        /*02b8*/ 	.short	0x010a
        /*02ba*/ 	.byte	0x3f
	.zero		1


	//   ....[25]....
        /*02bc*/ 	.word	0x00010a70
        /*02c0*/ 	.word	0x00000003
        /*02c4*/ 	.word	0x00000078
        /*02c8*/ 	.short	0x0101
        /*02ca*/ 	.byte	0x3f
	.zero		1


	//   ....[26]....
        /*02cc*/ 	.word	0x00011260
        /*02d0*/ 	.word	0x00000007
        /*02d4*/ 	.word	0x00000000
        /*02d8*/ 	.short	0x010a
        /*02da*/ 	.byte	0x3f
	.zero		1


	//   ....[27]....
        /*02dc*/ 	.word	0x000112e0
        /*02e0*/ 	.word	0x00000009
        /*02e4*/ 	.word	0x00000000
        /*02e8*/ 	.short	0x010a
        /*02ea*/ 	.byte	0x3f
	.zero		1


	//   ....[28]....
        /*02ec*/ 	.word	0x00011370
        /*02f0*/ 	.word	0x00000006
        /*02f4*/ 	.word	0x00000000
        /*02f8*/ 	.short	0x010a
        /*02fa*/ 	.byte	0x3f
	.zero		1


	//   ....[29]....
        /*02fc*/ 	.word	0x00011400
        /*0300*/ 	.word	0x00000003
        /*0304*/ 	.word	0x00000000
        /*0308*/ 	.short	0x010a
        /*030a*/ 	.byte	0x3f
	.zero		1


	//   ....[30]....
        /*030c*/ 	.word	0x00011470
        /*0310*/ 	.word	0x00000000
        /*0314*/ 	.word	0x00000000
        /*0318*/ 	.short	0x010a
        /*031a*/ 	.byte	0x3f
	.zero		1


	//   ....[31]....
        /*031c*/ 	.word	0x000114c0
        /*0320*/ 	.word	0x00000003
        /*0324*/ 	.word	0x00000000
        /*0328*/ 	.short	0x010a
        /*032a*/ 	.byte	0x3f
	.zero		1


	//   ....[32]....
        /*032c*/ 	.word	0x00011520
        /*0330*/ 	.word	0x00000003
        /*0334*/ 	.word	0x00000000
        /*0338*/ 	.short	0x010a
        /*033a*/ 	.byte	0x3f
	.zero		1


	//   ....[33]....
        /*033c*/ 	.word	0x00011580
        /*0340*/ 	.word	0x00000000
        /*0344*/ 	.word	0x00000010
        /*0348*/ 	.short	0x010a
        /*034a*/ 	.byte	0x3f
	.zero		1


	//   ....[34]....
        /*034c*/ 	.word	0x00011650
        /*0350*/ 	.word	0x0000000b
        /*0354*/ 	.word	0x00000020
        /*0358*/ 	.short	0x010a
        /*035a*/ 	.byte	0x3f
	.zero		1


	//   ....[35]....
        /*035c*/ 	.word	0x00011720
        /*0360*/ 	.word	0x00000007
        /*0364*/ 	.word	0x00000000
        /*0368*/ 	.short	0x010a
        /*036a*/ 	.byte	0x3f
	.zero		1


	//   ....[36]....
        /*036c*/ 	.word	0x00011770
        /*0370*/ 	.word	0x00000009
        /*0374*/ 	.word	0x00000000
        /*0378*/ 	.short	0x010a
        /*037a*/ 	.byte	0x3f
	.zero		1


	//   ....[37]....
        /*037c*/ 	.word	0x000117c0
        /*0380*/ 	.word	0x00000006
        /*0384*/ 	.word	0x00000000
        /*0388*/ 	.short	0x010a
        /*038a*/ 	.byte	0x3f
	.zero		1


	//----- nvinfo : EIATTR_NUM_MBARRIERS
	.align		4
.L_37:
        /*038c*/ 	.byte	0x03, 0x38
        /*038e*/ 	.short	0x000e


	//----- nvinfo : EIATTR_EXIT_INSTR_OFFSETS
	.align		4
        /*0390*/ 	.byte	0x04, 0x1c
        /*0392*/ 	.short	(.L_39 - .L_38)


	//   ....[0]....
.L_38:
        /*0394*/ 	.word	0x000014f0


	//   ....[1]....
        /*0398*/ 	.word	0x00001550


	//   ....[2]....
        /*039c*/ 	.word	0x00010390


	//   ....[3]....
        /*03a0*/ 	.word	0x000103c0


	//   ....[4]....
        /*03a4*/ 	.word	0x00011450


	//----- nvinfo : EIATTR_MAX_THREADS
	.align		4
.L_39:
        /*03a8*/ 	.byte	0x04, 0x05
        /*03aa*/ 	.short	(.L_41 - .L_40)
.L_40:
        /*03ac*/ 	.word	0x00000180
        /*03b0*/ 	.word	0x00000001
        /*03b4*/ 	.word	0x00000001


	//----- nvinfo : EIATTR_CRS_STACK_SIZE
	.align		4
.L_41:
        /*03b8*/ 	.byte	0x04, 0x1e
        /*03ba*/ 	.short	(.L_43 - .L_42)
.L_42:
        /*03bc*/ 	.word	0x00000000


	//----- nvinfo : EIATTR_CBANK_PARAM_SIZE
	.align		4
.L_43:
        /*03c0*/ 	.byte	0x03, 0x19
        /*03c2*/ 	.short	0x0470


	//----- nvinfo : EIATTR_PARAM_CBANK
	.align		4
        /*03c4*/ 	.byte	0x04, 0x0a
        /*03c6*/ 	.short	(.L_45 - .L_44)
	.align		4
.L_44:
        /*03c8*/ 	.word	index@(.nv.constant0._ZN7cutlass13device_kernelINS_4gemm6kernel13GemmUniversalIN4cute5tupleIJiiiiEEENS1_10collective13CollectiveMmaINS1_34MainloopSm90TmaGmmaWarpSpecializedILi4ENS5_IJNS4_1CILi2EEENSA_ILi1EEESC_EEENS1_32KernelTmaWarpSpecializedPingpongEEENS5_IJNSA_ILi64EEENSA_ILi384EEESG_EEENS_10bfloat16_tENS5_IJlSC_lEEESJ_SK_NS4_8TiledMMAINS4_8MMA_AtomIJNS4_4SM904GMMA28MMA_64x192x16_F32BF16BF16_SSILNSO_5MajorE0ELSQ_0ELNSO_7ScaleInE1ELSR_1EEEEEENS4_6LayoutINS5_IJSC_SC_SC_EEENS5_IJNSA_ILi0EEESW_SW_EEEEENS5_IJNS4_10UnderscoreESZ_SZ_EEEEENS4_13SM90_TMA_LOADENS4_14ComposedLayoutINS4_7SwizzleILi3ELi4ELi3EEENS4_18smem_ptr_flag_bitsILi16EEENSU_INS5_IJNSA_ILi8EEESG_EEENS5_IJSG_SC_EEEEEEEvNS4_8identityENS4_23SM90_TMA_LOAD_MULTICASTES1C_vS1D_EENS_8epilogue10collective6detail29Sm90TmaWarpSpecializedAdapterINS1H_15DefaultEpilogueISJ_SK_SK_NS1G_6thread17LinearCombinationISJ_Li1EffLNS1L_9ScaleType4KindE0ELNS_15FloatRoundStyleE2ESJ_EENS1_15EpilogueDefaultEEEEEvvEEEEvNT_6ParamsE)
        /*03cc*/ 	.short	0x0210
        /*03ce*/ 	.short	0x0470


	//----- nvinfo : EIATTR_SW_WAR
	.align		4
.L_45:
        /*03d0*/ 	.byte	0x04, 0x36
        /*03d2*/ 	.short	(.L_47 - .L_46)
.L_46:
        /*03d4*/ 	.word	0x00000008
.L_47:


//--------------------- .nv.callgraph             --------------------------
	.section	.nv.callgraph,"",@"SHT_CUDA_CALLGRAPH"
	.align	4
	.sectionentsize	8
	.align		4
        /*0000*/ 	.word	0x00000000
	.align		4
        /*0004*/ 	.word	0xffffffff
	.align		4
        /*0008*/ 	.word	index@(_ZN7cutlass13device_kernelINS_4gemm6kernel13GemmUniversalIN4cute5tupleIJiiiiEEENS1_10collective13CollectiveMmaINS1_34MainloopSm90TmaGmmaWarpSpecializedILi4ENS5_IJNS4_1CILi2EEENSA_ILi1EEESC_EEENS1_32KernelTmaWarpSpecializedPingpongEEENS5_IJNSA_ILi64EEENSA_ILi384EEESG_EEENS_10bfloat16_tENS5_IJlSC_lEEESJ_SK_NS4_8TiledMMAINS4_8MMA_AtomIJNS4_4SM904GMMA28MMA_64x192x16_F32BF16BF16_SSILNSO_5MajorE0ELSQ_0ELNSO_7ScaleInE1ELSR_1EEEEEENS4_6LayoutINS5_IJSC_SC_SC_EEENS5_IJNSA_ILi0EEESW_SW_EEEEENS5_IJNS4_10UnderscoreESZ_SZ_EEEEENS4_13SM90_TMA_LOADENS4_14ComposedLayoutINS4_7SwizzleILi3ELi4ELi3EEENS4_18smem_ptr_flag_bitsILi16EEENSU_INS5_IJNSA_ILi8EEESG_EEENS5_IJSG_SC_EEEEEEEvNS4_8identityENS4_23SM90_TMA_LOAD_MULTICASTES1C_vS1D_EENS_8epilogue10collective6detail29Sm90TmaWarpSpecializedAdapterINS1H_15DefaultEpilogueISJ_SK_SK_NS1G_6thread17LinearCombinationISJ_Li1EffLNS1L_9ScaleType4KindE0ELNS_15FloatRoundStyleE2ESJ_EENS1_15EpilogueDefaultEEEEEvvEEEEvNT_6ParamsE)
	.align		4
        /*000c*/ 	.word	index@(__assertfail)
	.align		4
        /*0010*/ 	.word	0x00000000
	.align		4
        /*0014*/ 	.word	0xfffffffe
	.align		4
        /*0018*/ 	.word	0x00000000
	.align		4
        /*001c*/ 	.word	0xfffffffd
	.align		4
        /*0020*/ 	.word	0x00000000
	.align		4
        /*0024*/ 	.word	0xfffffffc


//--------------------- .nv.constant4             --------------------------
	.section	.nv.constant4,"a",@progbits
	.align	8
	.align		8
.nv.constant4:
        /*0000*/ 	.dword	__assertfail
	.align		8
        /*0008*/ 	.dword	__unnamed_1
	.align		8
        /*0010*/ 	.dword	_ZN39_INTERNAL_42933521_4_k_cu_458ed457_57394cuda3std3__45__cpo5beginE
	.align		8
        /*0018*/ 	.dword	_ZN39_INTERNAL_42933521_4_k_cu_458ed457_57394cuda3std3__45__cpo3endE
	.align		8
        /*0020*/ 	.dword	_ZN39_INTERNAL_42933521_4_k_cu_458ed457_57394cuda3std3__45__cpo6cbeginE
	.align		8
        /*0028*/ 	.dword	_ZN39_INTERNAL_42933521_4_k_cu_458ed457_57394cuda3std3__45__cpo4cendE
	.align		8
        /*0030*/ 	.dword	_ZN39_INTERNAL_42933521_4_k_cu_458ed457_57394cuda3std3__441_GLOBAL__N__42933521_4_k_cu_458ed457_57396ignoreE
	.align		8
        /*0038*/ 	.dword	_ZN39_INTERNAL_42933521_4_k_cu_458ed457_57394cuda3std3__419piecewise_constructE
	.align		8
        /*0040*/ 	.dword	_ZN39_INTERNAL_42933521_4_k_cu_458ed457_57394cuda3std3__48in_placeE
	.align		8
        /*0048*/ 	.dword	_ZN39_INTERNAL_42933521_4_k_cu_458ed457_57394cuda3std6ranges3__45__cpo4swapE
	.align		8
        /*0050*/ 	.dword	_ZN39_INTERNAL_42933521_4_k_cu_458ed457_57394cuda3std6ranges3__45__cpo9iter_moveE
	.align		8
        /*0058*/ 	.dword	_ZN39_INTERNAL_42933521_4_k_cu_458ed457_57394cute7productE
	.align		8
        /*0060*/ 	.dword	_ZN39_INTERNAL_42933521_4_k_cu_458ed457_57394cute1_E
	.align		8
        /*0068*/ 	.dword	$str$22
	.align		8
        /*0070*/ 	.dword	$str$23


//--------------------- .text._ZN7cutlass13device_kernelINS_4gemm6kernel13GemmUniversalIN4cute5tupleIJiiiiEEENS1_10collective13CollectiveMmaINS1_34MainloopSm90TmaGmmaWarpSpecializedILi4ENS5_IJNS4_1CILi2EEENSA_ILi1EEESC_EEENS1_32KernelTmaWarpSpecializedPingpongEEENS5_IJNSA_ILi64EEENSA_ILi384EEESG_EEENS_10bfloat16_tENS5_IJlSC_lEEESJ_SK_NS4_8TiledMMAINS4_8MMA_AtomIJNS4_4SM904GMMA28MMA_64x192x16_F32BF16BF16_SSILNSO_5MajorE0ELSQ_0ELNSO_7ScaleInE1ELSR_1EEEEEENS4_6LayoutINS5_IJSC_SC_SC_EEENS5_IJNSA_ILi0EEESW_SW_EEEEENS5_IJNS4_10UnderscoreESZ_SZ_EEEEENS4_13SM90_TMA_LOADENS4_14ComposedLayoutINS4_7SwizzleILi3ELi4ELi3EEENS4_18smem_ptr_flag_bitsILi16EEENSU_INS5_IJNSA_ILi8EEESG_EEENS5_IJSG_SC_EEEEEEEvNS4_8identityENS4_23SM90_TMA_LOAD_MULTICASTES1C_vS1D_EENS_8epilogue10collective6detail29Sm90TmaWarpSpecializedAdapterINS1H_15DefaultEpilogueISJ_SK_SK_NS1G_6thread17LinearCombinationISJ_Li1EffLNS1L_9ScaleType4KindE0ELNS_15FloatRoundStyleE2ESJ_EENS1_15EpilogueDefaultEEEEEvvEEEEvNT_6ParamsE --------------------------
	.section	.text._ZN7cutlass13device_kernelINS_4gemm6kernel13GemmUniversalIN4cute5tupleIJiiiiEEENS1_10collective13CollectiveMmaINS1_34MainloopSm90TmaGmmaWarpSpecializedILi4ENS5_IJNS4_1CILi2EEENSA_ILi1EEESC_EEENS1_32KernelTmaWarpSpecializedPingpongEEENS5_IJNSA_ILi64EEENSA_ILi384EEESG_EEENS_10bfloat16_tENS5_IJlSC_lEEESJ_SK_NS4_8TiledMMAINS4_8MMA_AtomIJNS4_4SM904GMMA28MMA_64x192x16_F32BF16BF16_SSILNSO_5MajorE0ELSQ_0ELNSO_7ScaleInE1ELSR_1EEEEEENS4_6LayoutINS5_IJSC_SC_SC_EEENS5_IJNSA_ILi0EEESW_SW_EEEEENS5_IJNS4_10UnderscoreESZ_SZ_EEEEENS4_13SM90_TMA_LOADENS4_14ComposedLayoutINS4_7SwizzleILi3ELi4ELi3EEENS4_18smem_ptr_flag_bitsILi16EEENSU_INS5_IJNSA_ILi8EEESG_EEENS5_IJSG_SC_EEEEEEEvNS4_8identityENS4_23SM90_TMA_LOAD_MULTICASTES1C_vS1D_EENS_8epilogue10collective6detail29Sm90TmaWarpSpecializedAdapterINS1H_15DefaultEpilogueISJ_SK_SK_NS1G_6thread17LinearCombinationISJ_Li1EffLNS1L_9ScaleType4KindE0ELNS_15FloatRoundStyleE2ESJ_EENS1_15EpilogueDefaultEEEEEvvEEEEvNT_6ParamsE,"ax",@progbits
	.align	128
.text._ZN7cutlass13device_kernelINS_4gemm6kernel13GemmUniversalIN4cute5tupleIJiiiiEEENS1_10collective13CollectiveMmaINS1_34MainloopSm90TmaGmmaWarpSpecializedILi4ENS5_IJNS4_1CILi2EEENSA_ILi1EEESC_EEENS1_32KernelTmaWarpSpecializedPingpongEEENS5_IJNSA_ILi64EEENSA_ILi384EEESG_EEENS_10bfloat16_tENS5_IJlSC_lEEESJ_SK_NS4_8TiledMMAINS4_8MMA_AtomIJNS4_4SM904GMMA28MMA_64x192x16_F32BF16BF16_SSILNSO_5MajorE0ELSQ_0ELNSO_7ScaleInE1ELSR_1EEEEEENS4_6LayoutINS5_IJSC_SC_SC_EEENS5_IJNSA_ILi0EEESW_SW_EEEEENS5_IJNS4_10UnderscoreESZ_SZ_EEEEENS4_13SM90_TMA_LOADENS4_14ComposedLayoutINS4_7SwizzleILi3ELi4ELi3EEENS4_18smem_ptr_flag_bitsILi16EEENSU_INS5_IJNSA_ILi8EEESG_EEENS5_IJSG_SC_EEEEEEEvNS4_8identityENS4_23SM90_TMA_LOAD_MULTICASTES1C_vS1D_EENS_8epilogue10collective6detail29Sm90TmaWarpSpecializedAdapterINS1H_15DefaultEpilogueISJ_SK_SK_NS1G_6thread17LinearCombinationISJ_Li1EffLNS1L_9ScaleType4KindE0ELNS_15FloatRoundStyleE2ESJ_EENS1_15EpilogueDefaultEEEEEvvEEEEvNT_6ParamsE:
        .type           _ZN7cutlass13device_kernelINS_4gemm6kernel13GemmUniversalIN4cute5tupleIJiiiiEEENS1_10collective13CollectiveMmaINS1_34MainloopSm90TmaGmmaWarpSpecializedILi4ENS5_IJNS4_1CILi2EEENSA_ILi1EEESC_EEENS1_32KernelTmaWarpSpecializedPingpongEEENS5_IJNSA_ILi64EEENSA_ILi384EEESG_EEENS_10bfloat16_tENS5_IJlSC_lEEESJ_SK_NS4_8TiledMMAINS4_8MMA_AtomIJNS4_4SM904GMMA28MMA_64x192x16_F32BF16BF16_SSILNSO_5MajorE0ELSQ_0ELNSO_7ScaleInE1ELSR_1EEEEEENS4_6LayoutINS5_IJSC_SC_SC_EEENS5_IJNSA_ILi0EEESW_SW_EEEEENS5_IJNS4_10UnderscoreESZ_SZ_EEEEENS4_13SM90_TMA_LOADENS4_14ComposedLayoutINS4_7SwizzleILi3ELi4ELi3EEENS4_18smem_ptr_flag_bitsILi16EEENSU_INS5_IJNSA_ILi8EEESG_EEENS5_IJSG_SC_EEEEEEEvNS4_8identityENS4_23SM90_TMA_LOAD_MULTICASTES1C_vS1D_EENS_8epilogue10collective6detail29Sm90TmaWarpSpecializedAdapterINS1H_15DefaultEpilogueISJ_SK_SK_NS1G_6thread17LinearCombinationISJ_Li1EffLNS1L_9ScaleType4KindE0ELNS_15FloatRoundStyleE2ESJ_EENS1_15EpilogueDefaultEEEEEvvEEEEvNT_6ParamsE,@function
        .size           _ZN7cutlass13device_kernelINS_4gemm6kernel13GemmUniversalIN4cute5tupleIJiiiiEEENS1_10collective13CollectiveMmaINS1_34MainloopSm90TmaGmmaWarpSpecializedILi4ENS5_IJNS4_1CILi2EEENSA_ILi1EEESC_EEENS1_32KernelTmaWarpSpecializedPingpongEEENS5_IJNSA_ILi64EEENSA_ILi384EEESG_EEENS_10bfloat16_tENS5_IJlSC_lEEESJ_SK_NS4_8TiledMMAINS4_8MMA_AtomIJNS4_4SM904GMMA28MMA_64x192x16_F32BF16BF16_SSILNSO_5MajorE0ELSQ_0ELNSO_7ScaleInE1ELSR_1EEEEEENS4_6LayoutINS5_IJSC_SC_SC_EEENS5_IJNSA_ILi0EEESW_SW_EEEEENS5_IJNS4_10UnderscoreESZ_SZ_EEEEENS4_13SM90_TMA_LOADENS4_14ComposedLayoutINS4_7SwizzleILi3ELi4ELi3EEENS4_18smem_ptr_flag_bitsILi16EEENSU_INS5_IJNSA_ILi8EEESG_EEENS5_IJSG_SC_EEEEEEEvNS4_8identityENS4_23SM90_TMA_LOAD_MULTICASTES1C_vS1D_EENS_8epilogue10collective6detail29Sm90TmaWarpSpecializedAdapterINS1H_15DefaultEpilogueISJ_SK_SK_NS1G_6thread17LinearCombinationISJ_Li1EffLNS1L_9ScaleType4KindE0ELNS_15FloatRoundStyleE2ESJ_EENS1_15EpilogueDefaultEEEEEvvEEEEvNT_6ParamsE,(.L_x_456 - _ZN7cutlass13device_kernelINS_4gemm6kernel13GemmUniversalIN4cute5tupleIJiiiiEEENS1_10collective13CollectiveMmaINS1_34MainloopSm90TmaGmmaWarpSpecializedILi4ENS5_IJNS4_1CILi2EEENSA_ILi1EEESC_EEENS1_32KernelTmaWarpSpecializedPingpongEEENS5_IJNSA_ILi64EEENSA_ILi384EEESG_EEENS_10bfloat16_tENS5_IJlSC_lEEESJ_SK_NS4_8TiledMMAINS4_8MMA_AtomIJNS4_4SM904GMMA28MMA_64x192x16_F32BF16BF16_SSILNSO_5MajorE0ELSQ_0ELNSO_7ScaleInE1ELSR_1EEEEEENS4_6LayoutINS5_IJSC_SC_SC_EEENS5_IJNSA_ILi0EEESW_SW_EEEEENS5_IJNS4_10UnderscoreESZ_SZ_EEEEENS4_13SM90_TMA_LOADENS4_14ComposedLayoutINS4_7SwizzleILi3ELi4ELi3EEENS4_18smem_ptr_flag_bitsILi16EEENSU_INS5_IJNSA_ILi8EEESG_EEENS5_IJSG_SC_EEEEEEEvNS4_8identityENS4_23SM90_TMA_LOAD_MULTICASTES1C_vS1D_EENS_8epilogue10collective6detail29Sm90TmaWarpSpecializedAdapterINS1H_15DefaultEpilogueISJ_SK_SK_NS1G_6thread17LinearCombinationISJ_Li1EffLNS1L_9ScaleType4KindE0ELNS_15FloatRoundStyleE2ESJ_EENS1_15EpilogueDefaultEEEEEvvEEEEvNT_6ParamsE)
        .other          _ZN7cutlass13device_kernelINS_4gemm6kernel13GemmUniversalIN4cute5tupleIJiiiiEEENS1_10collective13CollectiveMmaINS1_34MainloopSm90TmaGmmaWarpSpecializedILi4ENS5_IJNS4_1CILi2EEENSA_ILi1EEESC_EEENS1_32KernelTmaWarpSpecializedPingpongEEENS5_IJNSA_ILi64EEENSA_ILi384EEESG_EEENS_10bfloat16_tENS5_IJlSC_lEEESJ_SK_NS4_8TiledMMAINS4_8MMA_AtomIJNS4_4SM904GMMA28MMA_64x192x16_F32BF16BF16_SSILNSO_5MajorE0ELSQ_0ELNSO_7ScaleInE1ELSR_1EEEEEENS4_6LayoutINS5_IJSC_SC_SC_EEENS5_IJNSA_ILi0EEESW_SW_EEEEENS5_IJNS4_10UnderscoreESZ_SZ_EEEEENS4_13SM90_TMA_LOADENS4_14ComposedLayoutINS4_7SwizzleILi3ELi4ELi3EEENS4_18smem_ptr_flag_bitsILi16EEENSU_INS5_IJNSA_ILi8EEESG_EEENS5_IJSG_SC_EEEEEEEvNS4_8identityENS4_23SM90_TMA_LOAD_MULTICASTES1C_vS1D_EENS_8epilogue10collective6detail29Sm90TmaWarpSpecializedAdapterINS1H_15DefaultEpilogueISJ_SK_SK_NS1G_6thread17LinearCombinationISJ_Li1EffLNS1L_9ScaleType4KindE0ELNS_15FloatRoundStyleE2ESJ_EENS1_15EpilogueDefaultEEEEEvvEEEEvNT_6ParamsE,@"STO_CUDA_ENTRY STV_DEFAULT"
_ZN7cutlass13device_kernelINS_4gemm6kernel13GemmUniversalIN4cute5tupleIJiiiiEEENS1_10collective13CollectiveMmaINS1_34MainloopSm90TmaGmmaWarpSpecializedILi4ENS5_IJNS4_1CILi2EEENSA_ILi1EEESC_EEENS1_32KernelTmaWarpSpecializedPingpongEEENS5_IJNSA_ILi64EEENSA_ILi384EEESG_EEENS_10bfloat16_tENS5_IJlSC_lEEESJ_SK_NS4_8TiledMMAINS4_8MMA_AtomIJNS4_4SM904GMMA28MMA_64x192x16_F32BF16BF16_SSILNSO_5MajorE0ELSQ_0ELNSO_7ScaleInE1ELSR_1EEEEEENS4_6LayoutINS5_IJSC_SC_SC_EEENS5_IJNSA_ILi0EEESW_SW_EEEEENS5_IJNS4_10UnderscoreESZ_SZ_EEEEENS4_13SM90_TMA_LOADENS4_14ComposedLayoutINS4_7SwizzleILi3ELi4ELi3EEENS4_18smem_ptr_flag_bitsILi16EEENSU_INS5_IJNSA_ILi8EEESG_EEENS5_IJSG_SC_EEEEEEEvNS4_8identityENS4_23SM90_TMA_LOAD_MULTICASTES1C_vS1D_EENS_8epilogue10collective6detail29Sm90TmaWarpSpecializedAdapterINS1H_15DefaultEpilogueISJ_SK_SK_NS1G_6thread17LinearCombinationISJ_Li1EffLNS1L_9ScaleType4KindE0ELNS_15FloatRoundStyleE2ESJ_EENS1_15EpilogueDefaultEEEEEvvEEEEvNT_6ParamsE:
[----:B------:R-:W0:Y:S02]  /*0000*/  LDC R1, c[0x0][0x28] ;  /* 0x00000a00ff017b82 */ /* 0x000e240000000800 */
[----:B0-----:R-:W-:Y:S01]  /*0010*/  VIADD R1, R1, 0xfffffff8 ;  /* 0xfffffff801017836 */ /* 0x001fe20000000000 */
[----:B------:R-:W0:Y:S01]  /*0020*/  S2R R3, SR_TID.X ;  /* 0x0000000000037919 */ /* 0x000e220000002100 */
[----:B------:R-:W-:Y:S01]  /*0030*/  ELECT P0, URZ, PT ;  /* 0x00000000003f782f */ /* 0x000fe20003800000 */
[----:B------:R-:W-:Y:S01]  /*0040*/  BSSY B0, `(.L_x_0) ;  /* 0x0000014000007945 */ /* 0x000fe20003800000 */
[--C-:B0-----:R-:W-:Y:S02]  /*0050*/  SHF.R.U32.HI R0, RZ, 0x5, R3.reuse ;  /* 0x00000005ff007819 */ /* 0x101fe40000011603 */
[----:B------:R-:W-:-:S03]  /*0060*/  SHF.R.U32.HI R5, RZ, 0x7, R3 ;  /* 0x00000007ff057819 */ /* 0x000fc60000011603 */
[----:B------:R-:W0:Y:S02]  /*0070*/  SHFL.IDX PT, R2, R0, RZ, 0x1f ;  /* 0x00001fff00027589 */ /* 0x000e2400000e0000 */
[----:B0-----:R-:W-:Y:S02]  /*0080*/  R2UR UR6, R2 ;  /* 0x00000000020672ca */ /* 0x001fe400000e0000 */
[----:B------:R0:W1:Y:S11]  /*0090*/  SHFL.IDX PT, R2, R5, RZ, 0x1f ;  /* 0x00001fff05027589 */ /* 0x00007600000e0000 */
[----:B------:R-:W-:-:S02]  /*00a0*/  USHF.R.S32.HI UR4, URZ, 0x1f, UR6 ;  /* 0x0000001f3f047899 */ /* 0x000fc40008011406 */
[----:B------:R-:W-:Y:S02]  /*00b0*/  ISETP.NE.OR P0, PT, RZ, UR6, !P0 ;  /* 0x00000006ff007c0c */ /* 0x000fe4000c705670 */
[----:B------:R-:W-:-:S04]  /*00c0*/  ULEA.HI UR4, UR4, UR6, URZ, 0x2 ;  /* 0x0000000604047291 */ /* 0x000fc8000f8f103f */
[----:B------:R-:W-:-:S04]  /*00d0*/  ULOP3.LUT UR4, UR4, 0xfffffffc, URZ, 0xc0, !UPT ;  /* 0xfffffffc04047892 */ /* 0x000fc8000f8ec03f */
[----:B------:R-:W-:-:S03]  /*00e0*/  UIADD3 UR6, UR6, -UR4, URZ ;  /* 0x8000000406067290 */ /* 0x000fc6000fffe03f */
[----:B01----:R-:W-:Y:S09]  /*00f0*/  @P0 BRA `(.L_x_1) ;  /* 0x0000000000200947 */ /* 0x003ff20003800000 */
[----:B------:R-:W-:Y:S02]  /*0100*/  ULDC.64 UR4, c[0x0][0x198] ;  /* 0x0000660000047ab9 */ /* 0x000fe40000000a00 */
[----:B------:R-:W-:Y:S02]  /*0110*/  UIADD3 UR8, UP0, UR4, 0xf0, URZ ;  /* 0x000000f004087890 */ /* 0x000fe4000ff1e03f */
[----:B------:R-:W-:Y:S02]  /*0120*/  UIADD3 UR4, UP1, UR4, 0x1f0, URZ ;  /* 0x000001f004047890 */ /* 0x000fe4000ff3e03f */
[----:B------:R-:W-:Y:S02]  /*0130*/  UIADD3.X UR9, URZ, UR5, URZ, UP0, !UPT ;  /* 0x000000053f097290 */ /* 0x000fe400087fe43f */
[----:B------:R-:W-:-:S07]  /*0140*/  UIADD3.X UR5, URZ, UR5, URZ, UP1, !UPT ;  /* 0x000000053f057290 */ /* 0x000fce0008ffe43f */
[----:B------:R0:W-:Y:S02]  /*0150*/  UTMACCTL.PF [UR8] ;  /* 0x00000000080079b9 */ /* 0x0001e40008040000 */
[----:B------:R0:W-:Y:S02]  /*0160*/  UTMACCTL.PF [UR4] ;  /* 0x00000000040079b9 */ /* 0x0001e40008040000 */
[----:B0-----:R-:W-:Y:S01]  /*0170*/  NOP ;  /* 0x0000000000007918 */ /* 0x001fe20000000000 */
.L_x_1:
[----:B------:R-:W-:Y:S05]  /*0180*/  BSYNC B0 ;  /* 0x0000000000007941 */ /* 0x000fea0003800000 */
.L_x_0:
[----:B------:R-:W0:Y:S01]  /*0190*/  SHFL.IDX PT, R6, R0, RZ, 0x1f ;  /* 0x00001fff00067589 */ /* 0x000e2200000e0000 */
[----:B------:R-:W-:Y:S01]  /*01a0*/  R2UR UR19, R2 ;  /* 0x00000000021372ca */ /* 0x000fe200000e0000 */
[----:B------:R-:W-:-:S04]  /*01b0*/  UISETP.NE.AND UP0, UPT, UR6, 0x3, UPT ;  /* 0x000000030600788c */ /* 0x000fc8000bf05270 */
[----:B------:R-:W-:-:S08]  /*01c0*/  UISETP.EQ.OR UP0, UPT, UR6, URZ, !UP0 ;  /* 0x0000003f0600728c */ /* 0x000fd0000c702670 */
[----:B------:R-:W-:Y:S02]  /*01d0*/  UIADD3 UR16, UR19, -0x1, URZ ;  /* 0xffffffff13107890 */ /* 0x000fe4000fffe03f */
[----:B------:R-:W-:Y:S02]  /*01e0*/  UISETP.EQ.AND UP0, UPT, UR19, URZ, UP0 ;  /* 0x0000003f1300728c */ /* 0x000fe40008702270 */
[----:B------:R-:W-:Y:S02]  /*01f0*/  UISETP.GE.U32.AND UP1, UPT, UR16, 0x2, UPT ;  /* 0x000000021000788c */ /* 0x000fe4000bf26070 */
[----:B------:R-:W-:Y:S01]  /*0200*/  USEL UR36, URZ, 0x1, !UP0 ;  /* 0x000000013f247887 */ /* 0x000fe2000c000000 */
[----:B0-----:R-:W-:-:S03]  /*0210*/  ISETP.NE.AND P0, PT, R6, RZ, PT ;  /* 0x000000ff0600720c */ /* 0x001fc60003f05270 */
[----:B------:R-:W-:-:S10]  /*0220*/  USEL UR36, UR36, 0x2, UP1 ;  /* 0x0000000224247887 */ /* 0x000fd40008800000 */
[----:B------:R-:W-:Y:S05]  /*0230*/  @P0 BRA `(.L_x_2) ;  /* 0x0000000000580947 */ /* 0x000fea0003800000 */
[----:B------:R-:W0:Y:S01]  /*0240*/  S2UR UR7, SR_CgaCtaId ;  /* 0x00000000000779c3 */ /* 0x000e220000008800 */
[----:B------:R-:W-:Y:S01]  /*0250*/  UMOV UR4, 0x400 ;  /* 0x0000040000047882 */ /* 0x000fe20000000000 */
[----:B------:R-:W-:Y:S01]  /*0260*/  UMOV UR5, 0x1 ;  /* 0x0000000100057882 */ /* 0x000fe20000000000 */
[----:B------:R-:W-:Y:S01]  /*0270*/  UMOV UR8, 0x2 ;  /* 0x0000000200087882 */ /* 0x000fe20000000000 */
[----:B------:R-:W-:Y:S01]  /*0280*/  ELECT P0, URZ, PT ;  /* 0x00000000003f782f */ /* 0x000fe20003800000 */
[----:B------:R-:W-:-:S04]  /*0290*/  UIADD3 UR8, -UR8, 0x100000, URZ ;  /* 0x0010000008087890 */ /* 0x000fc8000fffe13f */
[----:B------:R-:W-:Y:S02]  /*02a0*/  USHF.L.U32 UR9, UR8, 0xb, URZ ;  /* 0x0000000b08097899 */ /* 0x000fe4000800063f */
[----:B------:R-:W-:Y:S02]  /*02b0*/  USHF.L.U32 UR8, UR8, 0x1, URZ ;  /* 0x0000000108087899 */ /* 0x000fe4000800063f */
[----:B0-----:R-:W-:Y:S02]  /*02c0*/  ULEA UR7, UR7, UR4, 0x18 ;  /* 0x0000000407077291 */ /* 0x001fe4000f8ec03f */
[----:B------:R-:W-:-:S04]  /*02d0*/  UIADD3 UR4, -UR5, 0x100000, URZ ;  /* 0x0010000005047890 */ /* 0x000fc8000fffe13f */
[----:B------:R-:W-:Y:S02]  /*02e0*/  USHF.L.U32 UR5, UR4, 0xb, URZ ;  /* 0x0000000b04057899 */ /* 0x000fe4000800063f */
[----:B------:R-:W-:Y:S01]  /*02f0*/  USHF.L.U32 UR4, UR4, 0x1, URZ ;  /* 0x0000000104047899 */ /* 0x000fe2000800063f */
[----:B------:R-:W0:Y:S11]  /*0300*/  FENCE.VIEW.ASYNC.S ;  /* 0x00000000000073c6 */ /* 0x000e360000000000 */
[----:B0-----:R0:W1:Y:S01]  /*0310*/  SYNCS.EXCH.64 URZ, [UR7], UR4 ;  /* 0x00000004073f75b2 */ /* 0x0010620008000100 */
[----:B------:R0:W2:Y:S01]  /*0320*/  SYNCS.EXCH.64 URZ, [UR7+0x20], UR8 ;  /* 0x00002008073f75b2 */ /* 0x0000a20008000100 */
[----:B------:R0:W3:Y:S01]  /*0330*/  SYNCS.EXCH.64 URZ, [UR7+0x8], UR4 ;  /* 0x00000804073f75b2 */ /* 0x0000e20008000100 */
[----:B------:R0:W4:Y:S01]  /*0340*/  SYNCS.EXCH.64 URZ, [UR7+0x28], UR8 ;  /* 0x00002808073f75b2 */ /* 0x0001220008000100 */
[----:B------:R0:W0:Y:S01]  /*0350*/  SYNCS.EXCH.64 URZ, [UR7+0x10], UR4 ;  /* 0x00001004073f75b2 */ /* 0x0000220008000100 */
[----:B------:R0:W0:Y:S01]  /*0360*/  SYNCS.EXCH.64 URZ, [UR7+0x30], UR8 ;  /* 0x00003008073f75b2 */ /* 0x0000220008000100 */
[----:B------:R0:W0:Y:S01]  /*0370*/  SYNCS.EXCH.64 URZ, [UR7+0x18], UR4 ;  /* 0x00001804073f75b2 */ /* 0x0000220008000100 */
[----:B------:R0:W0:Y:S01]  /*0380*/  SYNCS.EXCH.64 URZ, [UR7+0x38], UR8 ;  /* 0x00003808073f75b2 */ /* 0x0000220008000100 */
[----:B------:R-:W-:Y:S01]  /*0390*/  NOP ;  /* 0x0000000000007918 */ /* 0x000fe20000000000 */
.L_x_2:
[----:B------:R-:W5:Y:S01]  /*03a0*/  S2UR UR11, SR_CTAID.X ;  /* 0x00000000000b79c3 */ /* 0x000f620000002500 */
[----:B------:R-:W-:Y:S01]  /*03b0*/  SHF.R.S32.HI R2, RZ, 0x1f, R3 ;  /* 0x0000001fff027819 */ /* 0x000fe20000011403 */
[----:B------:R-:W1:Y:S01]  /*03c0*/  SHFL.IDX PT, R7, R0, RZ, 0x1f ;  /* 0x00001fff00077589 */ /* 0x000e6200000e0000 */
[----:B------:R-:W-:Y:S02]  /*03d0*/  ELECT P0, URZ, PT ;  /* 0x00000000003f782f */ /* 0x000fe40003800000 */
[----:B------:R-:W-:Y:S01]  /*03e0*/  SHF.R.S32.HI R11, RZ, 0x1f, R6 ;  /* 0x0000001fff0b7819 */ /* 0x000fe20000011406 */
[----:B0-----:R-:W-:Y:S01]  /*03f0*/  ULDC UR4, c[0x0][0x150] ;  /* 0x0000540000047ab9 */ /* 0x001fe20000000800 */
[----:B------:R-:W-:Y:S01]  /*0400*/  LEA.HI R2, R2, R3, RZ, 0x7 ;  /* 0x0000000302027211 */ /* 0x000fe200078f38ff */
[----:B------:R-:W0:Y:S01]  /*0410*/  SHFL.IDX PT, R8, R0, RZ, 0x1f ;  /* 0x00001fff00087589 */ /* 0x000e2200000e0000 */
[----:B------:R-:W2:Y:S01]  /*0420*/  S2UR UR9, SR_CTAID.Y ;  /* 0x00000000000979c3 */ /* 0x000ea20000002600 */
[----:B------:R-:W-:-:S02]  /*0430*/  ELECT P1, URZ, PT ;  /* 0x00000000003f782f */ /* 0x000fc40003820000 */
[----:B------:R-:W-:Y:S01]  /*0440*/  LOP3.LUT R2, R2, 0xffffff80, RZ, 0xc0, !PT ;  /* 0xffffff8002027812 */ /* 0x000fe200078ec0ff */
[----:B------:R-:W-:Y:S01]  /*0450*/  ULDC UR7, c[0x0][0x144] ;  /* 0x0000510000077ab9 */ /* 0x000fe20000000800 */
[----:B------:R-:W-:Y:S01]  /*0460*/  LEA.HI R11, R11, R6, RZ, 0x2 ;  /* 0x000000060b0b7211 */ /* 0x000fe200078f10ff */
[----:B------:R-:W3:Y:S01]  /*0470*/  SHFL.IDX PT, R5, R5, RZ, 0x1f ;  /* 0x00001fff05057589 */ /* 0x000ee200000e0000 */
[----:B------:R-:W-:Y:S01]  /*0480*/  UMOV UR13, 0x80 ;  /* 0x00000080000d7882 */ /* 0x000fe20000000000 */
[----:B------:R-:W-:Y:S01]  /*0490*/  IMAD.IADD R4, R3, 0x1, -R2 ;  /* 0x0000000103047824 */ /* 0x000fe200078e0a02 */
[----:B------:R-:W-:Y:S01]  /*04a0*/  LOP3.LUT R11, R11, 0x3ffffffc, RZ, 0xc0, !PT ;  /* 0x3ffffffc0b0b7812 */ /* 0x000fe200078ec0ff */
[----:B------:R-:W-:Y:S01]  /*04b0*/  NOP ;  /* 0x0000000000007918 */ /* 0x000fe20000000000 */
[----:B------:R-:W-:Y:S01]  /*04c0*/  NOP ;  /* 0x0000000000007918 */ /* 0x000fe20000000000 */
[----:B------:R-:W-:Y:S01]  /*04d0*/  ULDC UR18, c[0x0][0x148] ;  /* 0x0000520000127ab9 */ /* 0x000fe20000000800 */
[----:B------:R-:W-:Y:S01]  /*04e0*/  SHF.R.S32.HI R9, RZ, 0x1f, R4 ;  /* 0x0000001fff097819 */ /* 0x000fe20000011404 */
[----:B------:R-:W-:Y:S01]  /*04f0*/  IMAD.IADD R11, R6, 0x1, -R11 ;  /* 0x00000001060b7824 */ /* 0x000fe200078e0a0b */
[----:B------:R-:W-:Y:S01]  /*0500*/  ISETP.NE.AND P2, PT, RZ, UR19, PT ;  /* 0x00000013ff007c0c */ /* 0x000fe2000bf45270 */
[----:B------:R-:W-:Y:S01]  /*0510*/  IMAD.MOV.U32 R17, RZ, RZ, 0x1 ;  /* 0x00000001ff117424 */ /* 0x000fe200078e00ff */
[----:B-----5:R-:W-:-:S02]  /*0520*/  I2FP.F32.U32 R10, UR11 ;  /* 0x0000000b000a7c45 */ /* 0x020fc40008201000 */
[----:B------:R-:W-:Y:S02]  /*0530*/  LEA.HI R2, R9, R4, RZ, 0x3 ;  /* 0x0000000409027211 */ /* 0x000fe400078f18ff */
[----:B-1----:R-:W-:Y:S01]  /*0540*/  ISETP.NE.OR P0, PT, R7, RZ, !P0 ;  /* 0x000000ff0700720c */ /* 0x002fe20004705670 */
[----:B------:R-:W-:Y:S01]  /*0550*/  FMUL R10, R10, UR4 ;  /* 0x000000040a0a7c20 */ /* 0x000fe20008400000 */
[--C-:B------:R-:W-:Y:S01]  /*0560*/  SHF.R.S32.HI R7, RZ, 0x3, R2.reuse ;  /* 0x00000003ff077819 */ /* 0x100fe20000011402 */
[----:B------:R-:W-:Y:S01]  /*0570*/  ULDC UR4, c[0x0][0x154] ;  /* 0x0000550000047ab9 */ /* 0x000fe20000000800 */
[----:B------:R-:W-:Y:S02]  /*0580*/  SHF.R.S32.HI R2, RZ, 0x1f, R2 ;  /* 0x0000001fff027819 */ /* 0x000fe40000011402 */
[----:B0-----:R-:W-:Y:S01]  /*0590*/  ISETP.NE.OR P1, PT, R8, RZ, !P1 ;  /* 0x000000ff0800720c */ /* 0x001fe20004f25670 */
[----:B------:R-:W0:Y:S01]  /*05a0*/  F2I.U32.TRUNC.NTZ R10, R10 ;  /* 0x0000000a000a7305 */ /* 0x000e22000020f000 */
[----:B------:R-:W-:-:S02]  /*05b0*/  LEA.HI R2, R2, R7, RZ, 0x2 ;  /* 0x0000000702027211 */ /* 0x000fc400078f10ff */
[----:B--2---:R-:W-:Y:S02]  /*05c0*/  I2FP.F32.U32 R0, UR9 ;  /* 0x0000000900007c45 */ /* 0x004fe40008201000 */
[----:B------:R-:W-:Y:S01]  /*05d0*/  LOP3.LUT R2, R2, 0xfffffffc, RZ, 0xc0, !PT ;  /* 0xfffffffc02027812 */ /* 0x000fe200078ec0ff */
[----:B------:R-:W-:Y:S02]  /*05e0*/  VOTEU.ALL UP0, P0 ;  /* 0x00000000003f7886 */ /* 0x000fe40000000000 */
[----:B------:R-:W-:Y:S02]  /*05f0*/  FMUL R6, R0, UR4 ;  /* 0x0000000400067c20 */ /* 0x000fe40008400000 */
[----:B------:R-:W-:Y:S01]  /*0600*/  IMAD.IADD R2, R7, 0x1, -R2 ;  /* 0x0000000107027824 */ /* 0x000fe200078e0a02 */
[----:B------:R-:W1:Y:S01]  /*0610*/  @!UP0 S2UR UR12, SR_CgaCtaId ;  /* 0x00000000000c89c3 */ /* 0x000e620000008800 */
[----:B------:R-:W-:Y:S01]  /*0620*/  VOTEU.ALL UP1, P1 ;  /* 0x00000000003f7886 */ /* 0x000fe20000820000 */
[----:B------:R-:W-:Y:S01]  /*0630*/  @!UP0 UMOV UR8, 0x400 ;  /* 0x0000040000088882 */ /* 0x000fe20000000000 */
[----:B------:R-:W-:Y:S01]  /*0640*/  IMAD R2, R11, 0x4, R2 ;  /* 0x000000040b027824 */ /* 0x000fe200078e0202 */
[----:B0-----:R-:W-:Y:S01]  /*0650*/  R2UR UR4, R10 ;  /* 0x000000000a0472ca */ /* 0x001fe200000e0000 */
[----:B------:R-:W0:Y:S01]  /*0660*/  F2I.U32.TRUNC.NTZ R6, R6 ;  /* 0x0000000600067305 */ /* 0x000e22000020f000 */
[----:B------:R-:W-:Y:S01]  /*0670*/  @!UP1 UMOV UR14, 0x400 ;  /* 0x00000400000e9882 */ /* 0x000fe20000000000 */
[C---:B------:R-:W-:Y:S01]  /*0680*/  IMAD.SHL.U32 R19, R2.reuse, 0x4, RZ ;  /* 0x0000000402137824 */ /* 0x040fe200078e00ff */
[----:B------:R-:W-:Y:S01]  /*0690*/  LEA.HI R0, R2, R2, RZ, 0x1 ;  /* 0x0000000202007211 */ /* 0x000fe200078f08ff */
[----:B------:R-:W2:Y:S01]  /*06a0*/  @!UP1 S2UR UR15, SR_CgaCtaId ;  /* 0x00000000000f99c3 */ /* 0x000ea20000008800 */
[----:B------:R-:W-:Y:S01]  /*06b0*/  VOTEU.ALL UP2, P1 ;  /* 0x00000000003f7886 */ /* 0x000fe20000840000 */
[----:B------:R-:W-:Y:S01]  /*06c0*/  VOTEU.ALL UP3, P1 ;  /* 0x00000000003f7886 */ /* 0x000fe20000860000 */
[----:B------:R-:W-:Y:S01]  /*06d0*/  LOP3.LUT R7, R0, 0xfffffffe, RZ, 0xc0, !PT ;  /* 0xfffffffe00077812 */ /* 0x000fe200078ec0ff */
[----:B------:R-:W-:Y:S01]  /*06e0*/  VOTEU.ALL UP4, P1 ;  /* 0x00000000003f7886 */ /* 0x000fe20000880000 */
[----:B------:R-:W-:Y:S01]  /*06f0*/  LOP3.LUT R19, R2, 0xc, R19, 0x78, !PT ;  /* 0x0000000c02137812 */ /* 0x000fe200078e7813 */
[----:B------:R-:W-:-:S02]  /*0700*/  VOTEU.ALL UP5, P1 ;  /* 0x00000000003f7886 */ /* 0x000fc400008a0000 */
[----:B------:R-:W-:Y:S01]  /*0710*/  IMAD.IADD R7, R2, 0x1, -R7 ;  /* 0x0000000102077824 */ /* 0x000fe200078e0a07 */
[----:B------:R-:W-:Y:S01]  /*0720*/  UIADD3 UR4, -UR4, URZ, URZ ;  /* 0x0000003f04047290 */ /* 0x000fe2000fffe13f */
[----:B------:R-:W5:Y:S01]  /*0730*/  LDC R2, c[0x0][0x140] ;  /* 0x00005000ff027b82 */ /* 0x000f620000000800 */
[----:B0-----:R-:W-:Y:S02]  /*0740*/  R2UR UR10, R6 ;  /* 0x00000000060a72ca */ /* 0x001fe400000e0000 */
[----:B------:R-:W-:Y:S02]  /*0750*/  UIMAD UR7, UR7, UR4, UR11 ;  /* 0x00000004070772a4 */ /* 0x000fe4000f8e020b */
[----:B-1----:R-:W-:Y:S01]  /*0760*/  @!UP0 ULEA UR8, UR12, UR8, 0x18 ;  /* 0x000000080c088291 */ /* 0x002fe2000f8ec03f */
[----:B------:R-:W-:Y:S01]  /*0770*/  UMOV UR4, 0x20 ;  /* 0x0000002000047882 */ /* 0x000fe20000000000 */
[----:B------:R-:W-:-:S04]  /*0780*/  @!UP1 UIADD3 UR12, -UR13, 0x100000, URZ ;  /* 0x001000000d0c9890 */ /* 0x000fc8000fffe13f */
[----:B------:R-:W-:Y:S02]  /*0790*/  @!UP1 USHF.L.U32 UR13, UR12, 0xb, URZ ;  /* 0x0000000b0c0d9899 */ /* 0x000fe4000800063f */
[----:B------:R-:W-:Y:S01]  /*07a0*/  @!UP1 USHF.L.U32 UR12, UR12, 0x1, URZ ;  /* 0x000000010c0c9899 */ /* 0x000fe2000800063f */
[----:B------:R-:W-:Y:S01]  /*07b0*/  ISETP.NE.AND P3, PT, R7, UR7, PT ;  /* 0x0000000707007c0c */ /* 0x000fe2000bf65270 */
[----:B------:R-:W-:-:S04]  /*07c0*/  @!UP0 UIADD3 UR4, -UR4, 0x100000, URZ ;  /* 0x0010000004048890 */ /* 0x000fc8000fffe13f */
[----:B------:R-:W-:Y:S02]  /*07d0*/  @!UP0 USHF.L.U32 UR5, UR4, 0xb, URZ ;  /* 0x0000000b04058899 */ /* 0x000fe4000800063f */
[----:B------:R-:W-:Y:S01]  /*07e0*/  @!UP0 USHF.L.U32 UR4, UR4, 0x1, URZ ;  /* 0x0000000104048899 */ /* 0x000fe2000800063f */
[----:B------:R-:W-:Y:S01]  /*07f0*/  VOTEU.ALL UP0, P0 ;  /* 0x00000000003f7886 */ /* 0x000fe20000000000 */
[----:B--2---:R-:W-:Y:S01]  /*0800*/  @!UP1 ULEA UR14, UR15, UR14, 0x18 ;  /* 0x0000000e0f0e9291 */ /* 0x004fe2000f8ec03f */
[----:B------:R-:W-:Y:S01]  /*0810*/  VOTEU.ALL UP1, P0 ;  /* 0x00000000003f7886 */ /* 0x000fe20000020000 */
[----:B------:R-:W-:Y:S01]  /*0820*/  UIADD3 UR10, -UR10, URZ, URZ ;  /* 0x0000003f0a0a7290 */ /* 0x000fe2000fffe13f */
[----:B------:R-:W-:Y:S01]  /*0830*/  LOP3.LUT P0, RZ, R4, 0x7, RZ, 0xc0, !PT ;  /* 0x0000000704ff7812 */ /* 0x000fe2000780c0ff */
[----:B------:R-:W0:Y:S06]  /*0840*/  FENCE.VIEW.ASYNC.S ;  /* 0x00000000000073c6 */ /* 0x000e2c0000000000 */
[----:B0-----:R-:W0:Y:S01]  /*0850*/  @!UP0 SYNCS.EXCH.64 URZ, [UR8+0x70], UR4 ;  /* 0x00007004083f85b2 */ /* 0x001e220008000100 */
[----:B------:R-:W-:-:S02]  /*0860*/  @P3 LEA.HI R0, R19, R19, RZ, 0x1 ;  /* 0x0000001313003211 */ /* 0x000fc400078f08ff */
[----:B-----5:R-:W-:Y:S02]  /*0870*/  ISETP.EQ.U32.AND P1, PT, R2, 0x1, PT ;  /* 0x000000010200780c */ /* 0x020fe40003f22070 */
[----:B------:R-:W-:Y:S02]  /*0880*/  @P3 SHF.R.S32.HI R0, RZ, 0x1, R0 ;  /* 0x00000001ff003819 */ /* 0x000fe40000011400 */
[----:B------:R-:W-:Y:S01]  /*0890*/  ISETP.LT.U32.AND P0, PT, R19, 0x2, !P0 ;  /* 0x000000021300780c */ /* 0x000fe20004701070 */
[----:B------:R1:W2:Y:S01]  /*08a0*/  @!UP1 SYNCS.EXCH.64 URZ, [UR8+0x78], UR4 ;  /* 0x00007804083f95b2 */ /* 0x0002a20008000100 */
[----:B------:R-:W-:Y:S01]  /*08b0*/  NOP ;  /* 0x0000000000007918 */ /* 0x000fe20000000000 */
[----:B-1----:R-:W-:Y:S01]  /*08c0*/  UIMAD UR4, UR18, UR10, UR9 ;  /* 0x0000000a120472a4 */ /* 0x002fe2000f8e0209 */
[----:B---3--:R-:W-:Y:S01]  /*08d0*/  R2UR UR8, R5 ;  /* 0x00000000050872ca */ /* 0x008fe200000e0000 */
[----:B------:R1:W3:Y:S04]  /*08e0*/  @!UP2 SYNCS.EXCH.64 URZ, [UR14+0x50], UR12 ;  /* 0x0000500c0e3fa5b2 */ /* 0x0002e80008000100 */
[----:B------:R-:W-:-:S02]  /*08f0*/  @P3 ISETP.NE.AND P4, PT, R0, UR4, PT ;  /* 0x0000000400003c0c */ /* 0x000fc4000bf85270 */
[----:B------:R-:W-:Y:S02]  /*0900*/  SEL R0, RZ, 0x1, !P0 ;  /* 0x00000001ff007807 */ /* 0x000fe40004000000 */
[----:B------:R-:W-:-:S04]  /*0910*/  @P3 SEL R17, RZ, 0x1, P4 ;  /* 0x00000001ff113807 */ /* 0x000fc80002000000 */
[----:B------:R-:W-:Y:S01]  /*0920*/  LOP3.LUT R17, R17, R0, RZ, 0xc0, !PT ;  /* 0x0000000011117212 */ /* 0x000fe200078ec0ff */
[----:B------:R1:W0:Y:S01]  /*0930*/  @!UP3 SYNCS.EXCH.64 URZ, [UR14+0x58], UR12 ;  /* 0x0000580c0e3fb5b2 */ /* 0x0002220008000100 */
[----:B------:R1:W0:Y:S01]  /*0940*/  @!UP4 SYNCS.EXCH.64 URZ, [UR14+0x60], UR12 ;  /* 0x0000600c0e3fc5b2 */ /* 0x0002220008000100 */
[----:B------:R1:W0:Y:S01]  /*0950*/  @!UP5 SYNCS.EXCH.64 URZ, [UR14+0x68], UR12 ;  /* 0x0000680c0e3fd5b2 */ /* 0x0002220008000100 */
[----:B------:R-:W-:Y:S01]  /*0960*/  NOP ;  /* 0x0000000000007918 */ /* 0x000fe20000000000 */
[----:B-1----:R-:W-:Y:S05]  /*0970*/  @!P1 BRA `(.L_x_3) ;  /* 0x0000000000089947 */ /* 0x002fea0003800000 */
[----:B0-234-:R-:W-:Y:S01]  /*0980*/  UCGABAR_ARV ;  /* 0x00000000000079c7 */ /* 0x01dfe20008000000 */
[----:B------:R-:W-:Y:S05]  /*0990*/  BRA `(.L_x_4) ;  /* 0x0000000000047947 */ /* 0x000fea0003800000 */
.L_x_3:
[----:B0-234-:R-:W-:Y:S01]  /*09a0*/  NOP ;  /* 0x0000000000007918 */ /* 0x01dfe20000000000 */
.L_x_4:
[----:B------:R-:W-:Y:S01]  /*09b0*/  ULDC.64 UR4, c[0x0][0x598] ;  /* 0x0001660000047ab9 */ /* 0x000fe20000000a00 */
[----:B------:R-:W-:Y:S01]  /*09c0*/  ULDC.64 UR54, c[0x0][0x208] ;  /* 0x0000820000367ab9 */ /* 0x000fe20000000a00 */
[----:B------:R-:W-:-:S04]  /*09d0*/  ISETP.NE.U32.AND P0, PT, RZ, UR4, PT ;  /* 0x00000004ff007c0c */ /* 0x000fc8000bf05070 */
[----:B------:R-:W-:-:S13]  /*09e0*/  ISETP.NE.AND.EX P0, PT, RZ, UR5, PT, P0 ;  /* 0x00000005ff007c0c */ /* 0x000fda000bf05300 */
[----:B------:R-:W-:Y:S05]  /*09f0*/  @!P0 BRA `(.L_x_5) ;  /* 0x00000000001c8947 */ /* 0x000fea0003800000 */
[----:B------:R-:W0:Y:S02]  /*0a00*/  LDC.64 R6, c[0x0][0x598] ;  /* 0x00016600ff067b82 */ /* 0x000e240000000a00 */
[----:B0-----:R-:W2:Y:S02]  /*0a10*/  LDG.E.64 R6, desc[UR54][R6.64] ;  /* 0x0000003606067981 */ /* 0x001ea4000c1e1b00 */
[----:B--2---:R-:W-:-:S04]  /*0a20*/  ISETP.NE.U32.AND P0, PT, R6, RZ, PT ;  /* 0x000000ff0600720c */ /* 0x004fc80003f05070 */
[----:B------:R-:W-:-:S13]  /*0a30*/  ISETP.NE.AND.EX P0, PT, R7, RZ, PT, P0 ;  /* 0x000000ff0700720c */ /* 0x000fda0003f05300 */
[----:B------:R-:W-:Y:S05]  /*0a40*/  @!P0 BRA `(.L_x_5) ;  /* 0x0000000000088947 */ /* 0x000fea0003800000 */
[----:B------:R0:W5:Y:S01]  /*0a50*/  LD.E R2, desc[UR54][R6.64] ;  /* 0x0000003606027980 */ /* 0x000162000c101900 */
[----:B------:R-:W-:Y:S05]  /*0a60*/  BRA `(.L_x_6) ;  /* 0x0000000000247947 */ /* 0x000fea0003800000 */
.L_x_5:
[----:B------:R-:W-:Y:S02]  /*0a70*/  ULDC.64 UR4, c[0x0][0x588] ;  /* 0x0001620000047ab9 */ /* 0x000fe40000000a00 */
[----:B------:R-:W-:-:S04]  /*0a80*/  ISETP.NE.U32.AND P0, PT, RZ, UR4, PT ;  /* 0x00000004ff007c0c */ /* 0x000fc8000bf05070 */
[----:B------:R-:W-:-:S13]  /*0a90*/  ISETP.NE.AND.EX P0, PT, RZ, UR5, PT, P0 ;  /* 0x00000005ff007c0c */ /* 0x000fda000bf05300 */
[----:B------:R-:W-:Y:S05]  /*0aa0*/  @!P0 BRA `(.L_x_7) ;  /* 0x00000000000c8947 */ /* 0x000fea0003800000 */
[----:B------:R-:W0:Y:S02]  /*0ab0*/  LDC.64 R6, c[0x0][0x588] ;  /* 0x00016200ff067b82 */ /* 0x000e240000000a00 */
[----:B0-----:R1:W5:Y:S01]  /*0ac0*/  LDG.E R2, desc[UR54][R6.64] ;  /* 0x0000003606027981 */ /* 0x001362000c1e1900 */
[----:B------:R-:W-:Y:S05]  /*0ad0*/  BRA `(.L_x_6) ;  /* 0x0000000000087947 */ /* 0x000fea0003800000 */
.L_x_7:
[----:B------:R-:W-:Y:S02]  /*0ae0*/  ULDC UR4, c[0x0][0x580] ;  /* 0x0001600000047ab9 */ /* 0x000fe40000000800 */
[----:B------:R-:W-:-:S07]  /*0af0*/  IMAD.U32 R2, RZ, RZ, UR4 ;  /* 0x00000004ff027e24 */ /* 0x000fce000f8e00ff */
.L_x_6:
[----:B------:R-:W-:Y:S02]  /*0b00*/  ULDC.64 UR4, c[0x0][0x5a0] ;  /* 0x0001680000047ab9 */ /* 0x000fe40000000a00 */
[----:B------:R-:W-:-:S04]  /*0b10*/  ISETP.NE.U32.AND P0, PT, RZ, UR4, PT ;  /* 0x00000004ff007c0c */ /* 0x000fc8000bf05070 */
[----:B------:R-:W-:-:S13]  /*0b20*/  ISETP.NE.AND.EX P0, PT, RZ, UR5, PT, P0 ;  /* 0x00000005ff007c0c */ /* 0x000fda000bf05300 */
[----:B------:R-:W-:Y:S05]  /*0b30*/  @!P0 BRA `(.L_x_8) ;  /* 0x00000000001c8947 */ /* 0x000fea0003800000 */
[----:B01----:R-:W0:Y:S02]  /*0b40*/  LDC.64 R6, c[0x0][0x5a0] ;  /* 0x00016800ff067b82 */ /* 0x003e240000000a00 */
[----:B0-----:R-:W2:Y:S02]  /*0b50*/  LDG.E.64 R6, desc[UR54][R6.64] ;  /* 0x0000003606067981 */ /* 0x001ea4000c1e1b00 */
[----:B--2---:R-:W-:-:S04]  /*0b60*/  ISETP.NE.U32.AND P0, PT, R6, RZ, PT ;  /* 0x000000ff0600720c */ /* 0x004fc80003f05070 */
[----:B------:R-:W-:-:S13]  /*0b70*/  ISETP.NE.AND.EX P0, PT, R7, RZ, PT, P0 ;  /* 0x000000ff0700720c */ /* 0x000fda0003f05300 */
[----:B------:R-:W-:Y:S05]  /*0b80*/  @!P0 BRA `(.L_x_8) ;  /* 0x0000000000088947 */ /* 0x000fea0003800000 */
[----:B------:R0:W5:Y:S01]  /*0b90*/  LD.E R16, desc[UR54][R6.64] ;  /* 0x0000003606107980 */ /* 0x000162000c101900 */
[----:B------:R-:W-:Y:S05]  /*0ba0*/  BRA `(.L_x_9) ;  /* 0x0000000000247947 */ /* 0x000fea0003800000 */
.L_x_8:
[----:B------:R-:W-:Y:S02]  /*0bb0*/  ULDC.64 UR4, c[0x0][0x590] ;  /* 0x0001640000047ab9 */ /* 0x000fe40000000a00 */
[----:B------:R-:W-:-:S04]  /*0bc0*/  ISETP.NE.U32.AND P0, PT, RZ, UR4, PT ;  /* 0x00000004ff007c0c */ /* 0x000fc8000bf05070 */
[----:B------:R-:W-:-:S13]  /*0bd0*/  ISETP.NE.AND.EX P0, PT, RZ, UR5, PT, P0 ;  /* 0x00000005ff007c0c */ /* 0x000fda000bf05300 */
[----:B------:R-:W-:Y:S05]  /*0be0*/  @!P0 BRA `(.L_x_10) ;  /* 0x00000000000c8947 */ /* 0x000fea0003800000 */
[----:B01----:R-:W0:Y:S02]  /*0bf0*/  LDC.64 R6, c[0x0][0x590] ;  /* 0x00016400ff067b82 */ /* 0x003e240000000a00 */
[----:B0-----:R1:W5:Y:S01]  /*0c00*/  LDG.E R16, desc[UR54][R6.64] ;  /* 0x0000003606107981 */ /* 0x001362000c1e1900 */
[----:B------:R-:W-:Y:S05]  /*0c10*/  BRA `(.L_x_9) ;  /* 0x0000000000087947 */ /* 0x000fea0003800000 */
.L_x_10:
[----:B------:R-:W-:Y:S02]  /*0c20*/  ULDC UR4, c[0x0][0x584] ;  /* 0x0001610000047ab9 */ /* 0x000fe40000000800 */
[----:B------:R-:W-:-:S07]  /*0c30*/  IMAD.U32 R16, RZ, RZ, UR4 ;  /* 0x00000004ff107e24 */ /* 0x000fce000f8e00ff */
.L_x_9:
[----:B------:R-:W-:Y:S01]  /*0c40*/  ULDC UR4, c[0x0][0x65c] ;  /* 0x0001970000047ab9 */ /* 0x000fe20000000800 */
[----:B01----:R-:W0:Y:S01]  /*0c50*/  LDC.64 R6, c[0x0][0x650] ;  /* 0x00019400ff067b82 */ /* 0x003e220000000a00 */
[----:B------:R-:W-:Y:S01]  /*0c60*/  UISETP.NE.AND UP2, UPT, UR4, 0x1, UPT ;  /* 0x000000010400788c */ /* 0x000fe2000bf45270 */
[----:B------:R-:W-:Y:S01]  /*0c70*/  IMAD.MOV.U32 R5, RZ, RZ, -0x1 ;  /* 0xffffffffff057424 */ /* 0x000fe200078e00ff */
[----:B------:R-:W-:Y:S01]  /*0c80*/  UISETP.NE.AND UP0, UPT, UR19, 0x2, UPT ;  /* 0x000000021300788c */ /* 0x000fe2000bf05270 */
[----:B------:R-:W-:Y:S01]  /*0c90*/  IMAD.MOV.U32 R18, RZ, RZ, -0x1 ;  /* 0xffffffffff127424 */ /* 0x000fe200078e00ff */
[----:B------:R-:W-:-:S07]  /*0ca0*/  UP2UR UR38, UPR, URZ, 0x4 ;  /* 0x000000043f267883 */ /* 0x000fce0008000000 */
[----:B------:R-:W-:Y:S01]  /*0cb0*/  @UP2 ULDC UR14, c[0x0][0x10] ;  /* 0x00000400000e2ab9 */ /* 0x000fe20000000800 */
[----:B------:R-:W-:Y:S01]  /*0cc0*/  @UP2 UMOV UR4, UR9 ;  /* 0x0000000900042c82 */ /* 0x000fe20008000000 */
[----:B------:R-:W-:Y:S01]  /*0cd0*/  @UP2 UMOV UR5, URZ ;  /* 0x0000003f00052c82 */ /* 0x000fe20008000000 */
[----:B------:R-:W-:Y:S01]  /*0ce0*/  @!UP2 ULDC UR17, c[0x0][0xc] ;  /* 0x000003000011aab9 */ /* 0x000fe20000000800 */
[----:B------:R-:W-:Y:S01]  /*0cf0*/  @UP2 UIMAD.WIDE.U32 UR14, UR11, UR14, UR4 ;  /* 0x0000000e0b0e22a5 */ /* 0x000fe2000f8e0004 */
[----:B------:R-:W-:Y:S02]  /*0d00*/  ULDC UR12, c[0x0][0xc] ;  /* 0x00000300000c7ab9 */ /* 0x000fe40000000800 */
[----:B------:R-:W-:Y:S01]  /*0d10*/  @UP2 UMOV UR4, URZ ;  /* 0x0000003f00042c82 */ /* 0x000fe20008000000 */
[----:B------:R-:W-:Y:S01]  /*0d20*/  UMOV UR5, URZ ;  /* 0x0000003f00057c82 */ /* 0x000fe20008000000 */
[----:B------:R-:W-:Y:S01]  /*0d30*/  @UP2 UIADD3 UR15, UR15, UR4, URZ ;  /* 0x000000040f0f2290 */ /* 0x000fe2000fffe03f */
[----:B------:R-:W-:-:S02]  /*0d40*/  ULDC UR13, c[0x0][0x10] ;  /* 0x00000400000d7ab9 */ /* 0x000fc40000000800 */
[----:B------:R-:W-:Y:S01]  /*0d50*/  UMOV UR4, UR11 ;  /* 0x0000000b00047c82 */ /* 0x000fe20008000000 */
[----:B------:R-:W-:Y:S02]  /*0d60*/  UIMAD.WIDE.U32 UR12, UR12, UR13, URZ ;  /* 0x0000000d0c0c72a5 */ /* 0x000fe4000f8e003f */
[----:B------:R-:W-:Y:S01]  /*0d70*/  @!UP2 UIMAD.WIDE.U32 UR4, UR9, UR17, UR4 ;  /* 0x000000110904a2a5 */ /* 0x000fe2000f8e0004 */
[----:B------:R-:W-:Y:S02]  /*0d80*/  ULDC UR11, c[0x0][0x14] ;  /* 0x00000500000b7ab9 */ /* 0x000fe40000000800 */
[----:B------:R-:W-:Y:S02]  /*0d90*/  UIMAD.WIDE.U32 UR52, UR12, UR11, URZ ;  /* 0x0000000b0c3472a5 */ /* 0x000fe4000f8e003f */
[----:B------:R-:W-:Y:S02]  /*0da0*/  UIMAD UR37, UR13, UR11, URZ ;  /* 0x0000000b0d2572a4 */ /* 0x000fe4000f8e023f */
[----:B------:R-:W-:Y:S01]  /*0db0*/  @!UP2 UMOV UR14, UR4 ;  /* 0x00000004000eac82 */ /* 0x000fe20008000000 */
[----:B------:R-:W-:Y:S01]  /*0dc0*/  @!UP2 UMOV UR15, UR5 ;  /* 0x00000005000fac82 */ /* 0x000fe20008000000 */
[----:B------:R-:W-:-:S02]  /*0dd0*/  UIADD3 UR4, UP1, UR14, UR52, URZ ;  /* 0x000000340e047290 */ /* 0x000fc4000ff3e03f */
[----:B------:R-:W-:Y:S02]  /*0de0*/  UIADD3 UR37, UR53, UR37, URZ ;  /* 0x0000002535257290 */ /* 0x000fe4000fffe03f */
[----:B------:R-:W-:Y:S02]  /*0df0*/  USEL UR4, UR4, UR14, !UP0 ;  /* 0x0000000e04047287 */ /* 0x000fe4000c000000 */
[----:B------:R-:W-:-:S04]  /*0e00*/  UIADD3.X UR5, UR15, UR37, URZ, UP1, !UPT ;  /* 0x000000250f057290 */ /* 0x000fc80008ffe43f */
[----:B0-----:R-:W-:Y:S01]  /*0e10*/  ISETP.LE.U32.AND P0, PT, R6, UR4, PT ;  /* 0x0000000406007c0c */ /* 0x001fe2000bf03070 */
[----:B------:R-:W-:Y:S01]  /*0e20*/  USEL UR5, UR5, UR15, !UP0 ;  /* 0x0000000f05057287 */ /* 0x000fe2000c000000 */
[----:B------:R-:W-:Y:S02]  /*0e30*/  IMAD.MOV.U32 R6, RZ, RZ, -0x1 ;  /* 0xffffffffff067424 */ /* 0x000fe400078e00ff */
[----:B------:R-:W-:-:S03]  /*0e40*/  IMAD.U32 R23, RZ, RZ, UR4 ;  /* 0x00000004ff177e24 */ /* 0x000fc6000f8e00ff */
[----:B------:R0:W-:Y:S01]  /*0e50*/  STL [R1], R6 ;  /* 0x0000000601007387 */ /* 0x0001e20000100800 */
[----:B------:R-:W-:Y:S02]  /*0e60*/  IMAD.U32 R0, RZ, RZ, UR5 ;  /* 0x00000005ff007e24 */ /* 0x000fe4000f8e00ff */
[----:B------:R-:W-:Y:S01]  /*0e70*/  IMAD.U32 R22, RZ, RZ, UR5 ;  /* 0x00000005ff167e24 */ /* 0x000fe2000f8e00ff */
[----:B------:R0:W-:Y:S02]  /*0e80*/  STL [R1+0x4], R5 ;  /* 0x0000040501007387 */ /* 0x0001e40000100800 */
[----:B------:R-:W-:Y:S02]  /*0e90*/  ISETP.GE.U32.AND.EX P0, PT, R0, R7, PT, P0 ;  /* 0x000000070000720c */ /* 0x000fe40003f06100 */
[----:B------:R-:W-:-:S11]  /*0ea0*/  PRMT R0, RZ, 0x7610, R0 ;  /* 0x00007610ff007816 */ /* 0x000fd60000000000 */
[----:B0-----:R-:W-:Y:S05]  /*0eb0*/  @P0 BRA `(.L_x_11) ;  /* 0x0000000400580947 */ /* 0x001fea0003800000 */
[----:B------:R-:W-:Y:S01]  /*0ec0*/  ULDC.64 UR20, c[0x0][0x628] ;  /* 0x00018a0000147ab9 */ /* 0x000fe20000000a00 */
[C---:B------:R-:W-:Y:S01]  /*0ed0*/  R2UR UR22, R23.reuse ;  /* 0x00000000171672ca */ /* 0x040fe200000e0000 */
[----:B------:R-:W-:Y:S01]  /*0ee0*/  ULDC UR19, c[0x0][0x630] ;  /* 0x00018c0000137ab9 */ /* 0x000fe20000000800 */
[----:B------:R-:W-:Y:S02]  /*0ef0*/  ISETP.NE.U32.AND P0, PT, RZ, UR20, PT ;  /* 0x00000014ff007c0c */ /* 0x000fe4000bf05070 */
[----:B------:R-:W-:Y:S02]  /*0f00*/  R2UR UR4, R23 ;  /* 0x00000000170472ca */ /* 0x000fe400000e0000 */
[----:B------:R-:W-:Y:S02]  /*0f10*/  ISETP.NE.AND.EX P0, PT, RZ, UR21, PT, P0 ;  /* 0x00000015ff007c0c */ /* 0x000fe4000bf05300 */
[----:B------:R-:W-:-:S11]  /*0f20*/  R2UR UR5, R22 ;  /* 0x00000000160572ca */ /* 0x000fd600000e0000 */
[----:B------:R-:W-:Y:S05]  /*0f30*/  @!P0 BRA `(.L_x_12) ;  /* 0x0000000000308947 */ /* 0x000fea0003800000 */
[----:B------:R-:W-:Y:S01]  /*0f40*/  R2UR UR4, R23 ;  /* 0x00000000170472ca */ /* 0x000fe200000e0000 */
[----:B------:R-:W-:Y:S01]  /*0f50*/  ULDC UR11, c[0x0][0x634] ;  /* 0x00018d00000b7ab9 */ /* 0x000fe20000000800 */
[----:B------:R-:W-:-:S11]  /*0f60*/  R2UR UR17, R22 ;  /* 0x00000000161172ca */ /* 0x000fd600000e0000 */
[----:B------:R-:W-:-:S04]  /*0f70*/  UIADD3 UR11, UP1, UR4, UR11, URZ ;  /* 0x0000000b040b7290 */ /* 0x000fc8000ff3e03f */
[----:B------:R-:W-:-:S04]  /*0f80*/  UIADD3.X UR17, URZ, UR17, URZ, UP1, !UPT ;  /* 0x000000113f117290 */ /* 0x000fc80008ffe43f */
[----:B------:R-:W-:-:S04]  /*0f90*/  UIMAD.WIDE.U32 UR4, UR17, UR20, URZ ;  /* 0x00000014110472a5 */ /* 0x000fc8000f8e003f */
[----:B------:R-:W-:Y:S02]  /*0fa0*/  UIMAD.WIDE.U32 UR12, UP1, UR11, UR21, UR4 ;  /* 0x000000150b0c72a5 */ /* 0x000fe4000f820004 */
[----:B------:R-:W-:Y:S02]  /*0fb0*/  UIMAD.WIDE.U32 UR4, UR11, UR20, URZ ;  /* 0x000000140b0472a5 */ /* 0x000fe4000f8e003f */
[----:B------:R-:W-:Y:S02]  /*0fc0*/  UIADD3.X UR15, URZ, URZ, URZ, UP1, !UPT ;  /* 0x0000003f3f0f7290 */ /* 0x000fe40008ffe43f */
[----:B------:R-:W-:Y:S01]  /*0fd0*/  UIADD3 URZ, UP1, UR5, UR12, URZ ;  /* 0x0000000c053f7290 */ /* 0x000fe2000ff3e03f */
[----:B------:R-:W-:-:S03]  /*0fe0*/  UMOV UR14, UR13 ;  /* 0x0000000d000e7c82 */ /* 0x000fc60008000000 */
[----:B------:R-:W-:-:S12]  /*0ff0*/  UIMAD.WIDE.U32.X UR4, UR17, UR21, UR14, UP1 ;  /* 0x00000015110472a5 */ /* 0x000fd800088e040e */
.L_x_12:
[----:B------:R-:W-:Y:S01]  /*1000*/  USHF.R.U64 UR4, UR4, UR19, UR5 ;  /* 0x0000001304047299 */ /* 0x000fe20008001205 */
[----:B------:R-:W-:Y:S01]  /*1010*/  R2UR UR13, R22 ;  /* 0x00000000160d72ca */ /* 0x000fe200000e0000 */
[----:B------:R-:W-:Y:S02]  /*1020*/  USHF.R.U32.HI UR5, URZ, UR19, UR5 ;  /* 0x000000133f057299 */ /* 0x000fe40008011605 */
[----:B------:R-:W-:Y:S01]  /*1030*/  UIADD3 UR11, UP1, URZ, -UR4, URZ ;  /* 0x800000043f0b7290 */ /* 0x000fe2000ff3e03f */
[----:B------:R-:W-:Y:S01]  /*1040*/  ULDC.64 UR14, c[0x0][0x620] ;  /* 0x00018800000e7ab9 */ /* 0x000fe20000000a00 */
[----:B------:R-:W-:Y:S02]  /*1050*/  UMOV UR12, UR22 ;  /* 0x00000016000c7c82 */ /* 0x000fe40008000000 */
[----:B------:R-:W-:Y:S02]  /*1060*/  UIADD3.X UR5, URZ, ~UR5, URZ, UP1, !UPT ;  /* 0x800000053f057290 */ /* 0x000fe40008ffe43f */
[----:B------:R-:W-:-:S02]  /*1070*/  UISETP.NE.AND UP2, UPT, UR38, URZ, UPT ;  /* 0x0000003f2600728c */ /* 0x000fc4000bf45270 */
[----:B------:R-:W-:Y:S02]  /*1080*/  UIMAD UR5, UR5, UR14, URZ ;  /* 0x0000000e050572a4 */ /* 0x000fe4000f8e023f */
[----:B------:R-:W-:Y:S02]  /*1090*/  UIMAD.WIDE.U32 UR12, UR11, UR14, UR12 ;  /* 0x0000000e0b0c72a5 */ /* 0x000fe4000f8e000c */
[----:B------:R-:W-:Y:S01]  /*10a0*/  UIMAD UR11, UR11, UR15, UR5 ;  /* 0x0000000f0b0b72a4 */ /* 0x000fe2000f8e0205 */
[----:B------:R-:W-:Y:S02]  /*10b0*/  ULDC UR14, c[0x0][0x618] ;  /* 0x00018600000e7ab9 */ /* 0x000fe40000000800 */
[----:B------:R-:W-:Y:S01]  /*10c0*/  ULDC UR15, c[0x0][0x608] ;  /* 0x00018200000f7ab9 */ /* 0x000fe20000000800 */
[----:B------:R-:W-:Y:S02]  /*10d0*/  UIADD3 UR11, UR13, UR11, URZ ;  /* 0x0000000b0d0b7290 */ /* 0x000fe4000fffe03f */
[----:B------:R-:W-:-:S02]  /*10e0*/  @UP2 UIMAD UR7, UR18, UR10, UR9 ;  /* 0x0000000a120722a4 */ /* 0x000fc4000f8e0209 */
[----:B------:R-:W-:Y:S02]  /*10f0*/  USHF.R.U64 UR22, UR12, UR14, UR11 ;  /* 0x0000000e0c167299 */ /* 0x000fe4000800120b */
[----:B------:R-:W-:Y:S01]  /*1100*/  USHF.R.U32.HI UR12, URZ, UR14, UR11 ;  /* 0x0000000e3f0c7299 */ /* 0x000fe2000801160b */
[----:B------:R-:W-:Y:S02]  /*1110*/  ULDC UR23, c[0x0][0x658] ;  /* 0x0001960000177ab9 */ /* 0x000fe40000000800 */
[----:B------:R-:W-:Y:S01]  /*1120*/  ULDC.64 UR10, c[0x0][0x640] ;  /* 0x00019000000a7ab9 */ /* 0x000fe20000000a00 */
[----:B------:R-:W-:Y:S01]  /*1130*/  USHF.R.U64 UR27, UR22, UR15, UR12 ;  /* 0x0000000f161b7299 */ /* 0x000fe2000800120c */
[----:B------:R-:W-:Y:S01]  /*1140*/  ISETP.NE.U32.AND P0, PT, RZ, UR10, PT ;  /* 0x0000000aff007c0c */ /* 0x000fe2000bf05070 */
[----:B------:R-:W-:Y:S01]  /*1150*/  USHF.R.U32.HI UR12, URZ, UR15, UR12 ;  /* 0x0000000f3f0c7299 */ /* 0x000fe2000801160c */
[----:B------:R-:W-:Y:S02]  /*1160*/  UMOV UR9, 0xffffffff ;  /* 0xffffffff00097882 */ /* 0x000fe40000000000 */
[----:B------:R-:W-:Y:S01]  /*1170*/  ISETP.NE.AND.EX P0, PT, RZ, UR11, PT, P0 ;  /* 0x0000000bff007c0c */ /* 0x000fe2000bf05300 */
[----:B------:R-:W-:-:S02]  /*1180*/  USHF.L.U32 UR9, UR9, UR23, URZ ;  /* 0x0000001709097299 */ /* 0x000fc4000800063f */
[----:B------:R-:W-:Y:S01]  /*1190*/  USHF.R.U64 UR28, UR27, UR23, UR12 ;  /* 0x000000171b1c7299 */ /* 0x000fe2000800120c */
[----:B------:R-:W-:Y:S01]  /*11a0*/  ULDC UR5, c[0x0][0x600] ;  /* 0x0001800000057ab9 */ /* 0x000fe20000000800 */
[----:B------:R-:W-:Y:S02]  /*11b0*/  ULOP3.LUT UR17, URZ, UR9, URZ, 0x33, !UPT ;  /* 0x000000093f117292 */ /* 0x000fe4000f8e333f */
[----:B------:R-:W-:Y:S02]  /*11c0*/  UIADD3 UR21, UR5, -0x1, URZ ;  /* 0xffffffff05157890 */ /* 0x000fe4000fffe03f */
[----:B------:R-:W-:Y:S01]  /*11d0*/  USHF.R.U32.HI UR12, URZ, UR23, UR12 ;  /* 0x000000173f0c7299 */ /* 0x000fe2000801160c */
[----:B------:R-:W-:Y:S01]  /*11e0*/  ULDC UR24, c[0x0][0x648] ;  /* 0x0001920000187ab9 */ /* 0x000fe20000000800 */
[----:B------:R-:W-:Y:S01]  /*11f0*/  ULDC UR25, c[0x0][0x638] ;  /* 0x00018e0000197ab9 */ /* 0x000fe20000000800 */
[----:B------:R-:W-:Y:S01]  /*1200*/  UMOV UR26, 0x1 ;  /* 0x00000001001a7882 */ /* 0x000fe20000000000 */
[----:B------:R-:W-:Y:S01]  /*1210*/  UMOV UR9, UR28 ;  /* 0x0000001c00097c82 */ /* 0x000fe20008000000 */
[----:B------:R-:W-:Y:S07]  /*1220*/  @!P0 BRA `(.L_x_13) ;  /* 0x0000000000308947 */ /* 0x000fee0003800000 */
[----:B------:R-:W-:Y:S02]  /*1230*/  ULDC UR9, c[0x0][0x64c] ;  /* 0x0001930000097ab9 */ /* 0x000fe40000000800 */
        /* <DEDUP_REMOVED lines=8> */
[----:B------:R-:W-:-:S07]  /*12c0*/  UIMAD.WIDE.U32.X UR10, UR20, UR11, UR18, UP1 ;  /* 0x0000000b140a72a5 */ /* 0x000fce00088e0412 */
[----:B------:R-:W-:Y:S01]  /*12d0*/  UMOV UR9, UR10 ;  /* 0x0000000a00097c82 */ /* 0x000fe20008000000 */
[----:B------:R-:W-:-:S05]  /*12e0*/  UMOV UR12, UR11 ;  /* 0x0000000b000c7c82 */ /* 0x000fca0008000000 */
.L_x_13:
[----:B------:R-:W-:Y:S01]  /*12f0*/  USHF.R.U64 UR10, UR9, UR24, UR12 ;  /* 0x00000018090a7299 */ /* 0x000fe2000800120c */
[----:B------:R-:W-:Y:S01]  /*1300*/  IMAD.MOV.U32 R0, RZ, RZ, 0x1 ;  /* 0x00000001ff007424 */ /* 0x000fe200078e00ff */
[----:B------:R-:W-:Y:S01]  /*1310*/  USHF.L.U32 UR9, UR26, UR23, URZ ;  /* 0x000000171a097299 */ /* 0x000fe2000800063f */
[----:B------:R-:W-:Y:S01]  /*1320*/  IMAD.U32 R18, RZ, RZ, UR4 ;  /* 0x00000004ff127e24 */ /* 0x000fe2000f8e00ff */
[----:B------:R-:W-:Y:S02]  /*1330*/  ULOP3.LUT UR17, UR27, UR17, URZ, 0xc0, !UPT ;  /* 0x000000111b117292 */ /* 0x000fe4000f8ec03f */
[----:B------:R-:W-:Y:S02]  /*1340*/  UIADD3 UR11, -UR10, URZ, URZ ;  /* 0x0000003f0a0b7290 */ /* 0x000fe4000fffe13f */
[----:B------:R-:W-:Y:S02]  /*1350*/  UIMAD UR17, UR9, UR10, UR17 ;  /* 0x0000000a091172a4 */ /* 0x000fe4000f8e0211 */
[----:B------:R-:W-:-:S02]  /*1360*/  ULOP3.LUT UR21, UR22, UR21, URZ, 0xc0, !UPT ;  /* 0x0000001516157292 */ /* 0x000fc4000f8ec03f */
[----:B------:R-:W-:Y:S01]  /*1370*/  UIMAD UR9, UR11, UR25, UR28 ;  /* 0x000000190b0972a4 */ /* 0x000fe2000f8e021c */
[----:B------:R-:W-:Y:S01]  /*1380*/  ULDC UR10, c[0x0][0x610] ;  /* 0x00018400000a7ab9 */ /* 0x000fe20000000800 */
[----:B------:R-:W-:Y:S02]  /*1390*/  UISETP.NE.AND UP1, UPT, UR38, URZ, UPT ;  /* 0x0000003f2600728c */ /* 0x000fe4000bf25270 */
[----:B------:R-:W-:Y:S02]  /*13a0*/  UIMAD UR7, UR17, UR10, UR7 ;  /* 0x0000000a110772a4 */ /* 0x000fe4000f8e0207 */
[----:B------:R-:W-:-:S04]  /*13b0*/  UIMAD UR9, UR9, UR5, UR21 ;  /* 0x00000005090972a4 */ /* 0x000fc8000f8e0215 */
[----:B------:R-:W-:Y:S02]  /*13c0*/  USEL UR5, UR9, UR7, !UP1 ;  /* 0x0000000709057287 */ /* 0x000fe4000c800000 */
[----:B------:R-:W-:-:S04]  /*13d0*/  USEL UR7, UR7, UR9, !UP1 ;  /* 0x0000000907077287 */ /* 0x000fc8000c800000 */
[----:B------:R-:W-:Y:S02]  /*13e0*/  IMAD.U32 R6, RZ, RZ, UR5 ;  /* 0x00000005ff067e24 */ /* 0x000fe4000f8e00ff */
[----:B------:R-:W-:-:S05]  /*13f0*/  IMAD.U32 R5, RZ, RZ, UR7 ;  /* 0x00000007ff057e24 */ /* 0x000fca000f8e00ff */
[----:B------:R0:W-:Y:S04]  /*1400*/  STL [R1], R5 ;  /* 0x0000000501007387 */ /* 0x0001e80000100800 */
[----:B------:R0:W-:Y:S02]  /*1410*/  STL [R1+0x4], R6 ;  /* 0x0000040601007387 */ /* 0x0001e40000100800 */
.L_x_11:
[----:B------:R-:W-:Y:S05]  /*1420*/  @!P1 BRA `(.L_x_14) ;  /* 0x00000000000c9947 */ /* 0x000fea0003800000 */
[----:B------:R-:W-:Y:S01]  /*1430*/  UCGABAR_WAIT ;  /* 0x0000000000007dc7 */ /* 0x000fe20008000000 */
[----:B------:R-:W-:Y:S01]  /*1440*/  CCTL.IVALL ;  /* 0x00000000ff00798f */ /* 0x000fe20002000000 */
[----:B------:R-:W-:Y:S05]  /*1450*/  BRA `(.L_x_15) ;  /* 0x0000000000047947 */ /* 0x000fea0003800000 */
.L_x_14:
[----:B------:R-:W-:Y:S06]  /*1460*/  BAR.SYNC.DEFER_BLOCKING 0x0 ;  /* 0x0000000000007b1d */ /* 0x000fec0000010000 */
.L_x_15:
[----:B------:R-:W-:Y:S02]  /*1470*/  ULDC UR4, c[0x0][0x28c] ;  /* 0x0000a30000047ab9 */ /* 0x000fe40000000800 */
[----:B------:R-:W-:-:S04]  /*1480*/  UIADD3 UR4, UR4, 0x3f, URZ ;  /* 0x0000003f04047890 */ /* 0x000fc8000fffe03f */
[----:B------:R-:W-:-:S04]  /*1490*/  USHF.R.S32.HI UR5, URZ, 0x1f, UR4 ;  /* 0x0000001f3f057899 */ /* 0x000fc80008011404 */
[----:B------:R-:W-:-:S04]  /*14a0*/  ULEA.HI UR5, UR5, UR4, URZ, 0x6 ;  /* 0x0000000405057291 */ /* 0x000fc8000f8f303f */
[----:B------:R-:W-:Y:S01]  /*14b0*/  USHF.R.S32.HI UR39, URZ, 0x6, UR5 ;  /* 0x000000063f277899 */ /* 0x000fe20008011405 */
[----:B------:R-:W-:Y:S11]  /*14c0*/  @!P2 BRA `(.L_x_16) ;  /* 0x000000ec00b4a947 */ /* 0x000ff60003800000 */
[----:B------:R-:W-:-:S06]  /*14d0*/  UISETP.GT.U32.AND UP1, UPT, UR16, 0x1, UPT ;  /* 0x000000011000788c */ /* 0x000fcc000bf24070 */
[----:B------:R-:W-:-:S13]  /*14e0*/  PLOP3.LUT P0, PT, PT, PT, UP1, 0x80, 0x0 ;  /* 0x000000000000781c */ /* 0x000fda0003f0f018 */
[----:B------:R-:W-:Y:S05]  /*14f0*/  @P0 EXIT ;  /* 0x000000000000094d */ /* 0x000fea0003800000 */
.L_x_17:
[----:B------:R-:W-:-:S08]  /*1500*/  NOP ;  /* 0x0000000000007918 */ /* 0x000fd00000000000 */
[----:B------:R-:W1:Y:S02]  /*1510*/  USETMAXREG.TRY_ALLOC.CTAPOOL UP1, 0xe8 ;  /* 0x000000e8000079c8 */ /* 0x000e640008020600 */
[----:B-1----:R-:W-:-:S13]  /*1520*/  PLOP3.LUT P0, PT, PT, PT, UP1, 0x80, 0x0 ;  /* 0x000000000000781c */ /* 0x002fda0003f0f018 */
[----:B------:R-:W-:Y:S05]  /*1530*/  @!P0 BRA `(.L_x_17) ;  /* 0xfffffffc00f08947 */ /* 0x000fea000383ffff */
[----:B------:R-:W-:-:S13]  /*1540*/  LOP3.LUT P0, RZ, R0, 0xff, RZ, 0xc0, !PT ;  /* 0x000000ff00ff7812 */ /* 0x000fda000780c0ff */
[----:B------:R-:W-:Y:S05]  /*1550*/  @!P0 EXIT ;  /* 0x000000000000894d */ /* 0x000fea0003800000 */
[----:B------:R-:W1:Y:S01]  /*1560*/  S2UR UR5, SR_CgaCtaId ;  /* 0x00000000000579c3 */ /* 0x000e620000008800 */
[CC--:B------:R-:W-:Y:S01]  /*1570*/  LEA.HI R0, R9.reuse, R4.reuse, RZ, 0x2 ;  /* 0x0000000409007211 */ /* 0x0c0fe200078f10ff */
[----:B------:R-:W-:Y:S01]  /*1580*/  USHF.R.U32.HI UR4, URZ, 0x2, UR39 ;  /* 0x000000023f047899 */ /* 0x000fe20008011627 */
[----:B------:R-:W-:Y:S01]  /*1590*/  LEA.HI R9, R9, R4, RZ, 0x5 ;  /* 0x0000000409097211 */ /* 0x000fe200078f28ff */
[----:B------:R-:W-:Y:S01]  /*15a0*/  UIADD3 UR8, UR8, -0x1, URZ ;  /* 0xffffffff08087890 */ /* 0x000fe2000fffe03f */
[--C-:B------:R-:W-:Y:S01]  /*15b0*/  SHF.R.S32.HI R228, RZ, 0x2, R0.reuse ;  /* 0x00000002ffe47819 */ /* 0x100fe20000011400 */
[----:B------:R-:W-:Y:S01]  /*15c0*/  ULOP3.LUT UR4, UR4, 0x1, URZ, 0xc0, !UPT ;  /* 0x0000000104047892 */ /* 0x000fe2000f8ec03f */
[----:B------:R-:W-:Y:S01]  /*15d0*/  SHF.R.S32.HI R3, RZ, 0x1f, R0 ;  /* 0x0000001fff037819 */ /* 0x000fe20000011400 */
[----:B------:R-:W-:Y:S01]  /*15e0*/  ULOP3.LUT UR42, UR39, 0x3, URZ, 0xc0, !UPT ;  /* 0x00000003272a7892 */ /* 0x000fe2000f8ec03f */
[----:B------:R-:W-:Y:S01]  /*15f0*/  SHF.R.S32.HI R9, RZ, 0x5, R9 ;  /* 0x00000005ff097819 */ /* 0x000fe20000011409 */
[----:B------:R-:W-:Y:S01]  /*1600*/  UMOV UR41, 0x400 ;  /* 0x0000040000297882 */ /* 0x000fe20000000000 */
[----:B------:R-:W-:Y:S01]  /*1610*/  LEA.HI R3, R3, R228, RZ, 0x3 ;  /* 0x000000e403037211 */ /* 0x000fe200078f18ff */
[----:B------:R-:W-:-:S02]  /*1620*/  UISETP.LT.AND UP1, UPT, UR39, 0x1, UPT ;  /* 0x000000012700788c */ /* 0x000fc4000bf21270 */
[----:B------:R-:W-:Y:S01]  /*1630*/  USHF.L.U32 UR50, UR8, 0x3, URZ ;  /* 0x0000000308327899 */ /* 0x000fe2000800063f */
[----:B------:R-:W-:Y:S01]  /*1640*/  LOP3.LUT R3, R3, 0xfffffff8, RZ, 0xc0, !PT ;  /* 0xfffffff803037812 */ /* 0x000fe200078ec0ff */
[----:B------:R-:W-:Y:S02]  /*1650*/  USEL UR42, UR42, URZ, !UP0 ;  /* 0x0000003f2a2a7287 */ /* 0x000fe4000c000000 */
[----:B------:R-:W-:Y:S02]  /*1660*/  UISETP.EQ.U32.AND UP0, UPT, UR4, 0x1, !UP0 ;  /* 0x000000010400788c */ /* 0x000fe4000c702070 */
[----:B------:R-:W-:Y:S01]  /*1670*/  IMAD.IADD R228, R228, 0x1, -R3 ;  /* 0x00000001e4e47824 */ /* 0x000fe200078e0a03 */
[----:B------:R-:W-:Y:S01]  /*1680*/  LOP3.LUT R3, R0, 0xfffffffc, RZ, 0xc0, !PT ;  /* 0xfffffffc00037812 */ /* 0x000fe200078ec0ff */
[----:B------:R-:W-:Y:S02]  /*1690*/  USEL UR43, UR39, 0x1, UP1 ;  /* 0x00000001272b7887 */ /* 0x000fe40008800000 */
[----:B-1----:R-:W-:Y:S01]  /*16a0*/  ULEA UR41, UR5, UR41, 0x18 ;  /* 0x0000002905297291 */ /* 0x002fe2000f8ec03f */
[--C-:B------:R-:W-:Y:S01]  /*16b0*/  SHF.R.S32.HI R229, RZ, 0x1f, R228.reuse ;  /* 0x0000001fffe57819 */ /* 0x100fe200000114e4 */
[C-C-:B------:R-:W-:Y:S01]  /*16c0*/  IMAD R227, R9.reuse, -0x10, -R228.reuse ;  /* 0xfffffff009e37824 */ /* 0x140fe200078e0ae4 */
[----:B------:R-:W-:Y:S01]  /*16d0*/  ULDC UR4, c[0x0][0x284] ;  /* 0x0000a10000047ab9 */ /* 0x000fe20000000800 */
[----:B------:R-:W-:Y:S01]  /*16e0*/  UISETP.NE.AND UP1, UPT, UR8, URZ, UPT ;  /* 0x0000003f0800728c */ /* 0x000fe2000bf25270 */
[----:B------:R-:W-:Y:S01]  /*16f0*/  IMAD.IADD R226, R4, 0x1, -R3 ;  /* 0x0000000104e27824 */ /* 0x000fe200078e0a03 */
[----:B------:R-:W-:Y:S01]  /*1700*/  UIADD3 UR49, UR41, 0x50, URZ ;  /* 0x0000005029317890 */ /* 0x000fe2000fffe03f */
[----:B------:R-:W-:Y:S01]  /*1710*/  IMAD.WIDE R228, R9, 0x10, R228 ;  /* 0x0000001009e47825 */ /* 0x000fe200078e02e4 */
[----:B------:R-:W-:-:S02]  /*1720*/  ULOP3.LUT UR47, UR50, 0x8, URZ, 0xc0, !UPT ;  /* 0x00000008322f7892 */ /* 0x000fc4000f8ec03f */
[----:B------:R-:W-:Y:S01]  /*1730*/  USHF.L.U32 UR40, UR39, 0x1, URZ ;  /* 0x0000000127287899 */ /* 0x000fe2000800063f */
[----:B------:R-:W-:Y:S01]  /*1740*/  VIADD R227, R227, UR4 ;  /* 0x00000004e3e37c36 */ /* 0x000fe20008000000 */
[----:B------:R-:W-:Y:S02]  /*1750*/  UIADD3 UR43, -UR43, UR39, URZ ;  /* 0x000000272b2b7290 */ /* 0x000fe4000fffe13f */
[----:B------:R-:W-:Y:S02]  /*1760*/  ULOP3.LUT UR44, UR50, 0x8, URZ, 0xc, !UPT ;  /* 0x00000008322c7892 */ /* 0x000fe4000f8e0c3f */
[----:B------:R-:W-:Y:S02]  /*1770*/  USEL UR45, URZ, 0x1, UP1 ;  /* 0x000000013f2d7887 */ /* 0x000fe40008800000 */
[----:B------:R-:W-:Y:S02]  /*1780*/  UIADD3 UR46, UR50, UR49, URZ ;  /* 0x00000031322e7290 */ /* 0x000fe4000fffe03f */
[----:B------:R-:W-:-:S02]  /*1790*/  ULOP3.LUT UR47, UR47, 0x18, URZ, 0x3c, !UPT ;  /* 0x000000182f2f7892 */ /* 0x000fc4000f8e3c3f */
[----:B------:R-:W-:-:S12]  /*17a0*/  USEL UR48, URZ, 0x1, !UP0 ;  /* 0x000000013f307887 */ /* 0x000fd8000c000000 */
.L_x_421:
[----:B0-----:R-:W-:Y:S01]  /*17b0*/  IMAD.U32 R3, RZ, RZ, UR45 ;  /* 0x0000002dff037e24 */ /* 0x001fe2000f8e00ff */
[----:B------:R-:W-:Y:S01]  /*17c0*/  ULDC UR4, c[0x0][0x28c] ;  /* 0x0000a30000047ab9 */ /* 0x000fe20000000800 */
[----:B------:R-:W-:Y:S01]  /*17d0*/  IMAD.U32 R216, RZ, RZ, UR49 ;  /* 0x00000031ffd87e24 */ /* 0x000fe2000f8e00ff */
[----:B------:R-:W-:Y:S02]  /*17e0*/  ISETP.LT.AND P1, PT, RZ, UR4, PT ;  /* 0x00000004ff007c0c */ /* 0x000fe4000bf21270 */
[----:B------:R-:W-:-:S04]  /*17f0*/  SHF.L.U32 R3, R3, 0x1f, RZ ;  /* 0x0000001f03037819 */ /* 0x000fc800000006ff */
[----:B------:R-:W1:Y:S02]  /*1800*/  SYNCS.PHASECHK.TRANS64.TRYWAIT P0, [R216+UR50], R3 ;  /* 0x00000003d80075a7 */ /* 0x000e640008000172 */
[----:B-12345:R-:W-:Y:S05]  /*1810*/  @!P0 BRA `(.L_x_18) ;  /* 0x000000fc00108947 */ /* 0x03efea0003800000 */
.L_x_443:
[----:B------:R-:W-:Y:S05]  /*1820*/  @P1 BRA `(.L_x_19) ;  /* 0x0000000000401947 */ /* 0x000fea0003800000 */
[----:B-1----:R-:W-:Y:S01]  /*1830*/  MOV R0, 0x0 ;  /* 0x0000000000007802 */ /* 0x002fe20000000f00 */
[----:B------:R-:W-:Y:S01]  /*1840*/  ULDC.64 UR4, c[0x4][0x68] ;  /* 0x01001a0000047ab9 */ /* 0x000fe20000000a00 */
[----:B------:R-:W-:Y:S01]  /*1850*/  ULDC.64 UR6, c[0x4][0x8] ;  /* 0x0100020000067ab9 */ /* 0x000fe20000000a00 */
[----:B------:R-:W-:Y:S01]  /*1860*/  IMAD.U32 R4, RZ, RZ, UR4 ;  /* 0x00000004ff047e24 */ /* 0x000fe2000f8e00ff */
[----:B------:R1:W2:Y:S01]  /*1870*/  LDC.64 R14, c[0x4][R0] ;  /* 0x01000000000e7b82 */ /* 0x0002a20000000a00 */
[----:B0-----:R-:W-:Y:S01]  /*1880*/  IMAD.U32 R5, RZ, RZ, UR5 ;  /* 0x00000005ff057e24 */ /* 0x001fe2000f8e00ff */
[----:B------:R-:W-:Y:S01]  /*1890*/  ULDC.64 UR4, c[0x4][0x70] ;  /* 0x01001c0000047ab9 */ /* 0x000fe20000000a00 */
[----:B------:R-:W-:Y:S02]  /*18a0*/  IMAD.U32 R10, RZ, RZ, UR6 ;  /* 0x00000006ff0a7e24 */ /* 0x000fe4000f8e00ff */
[----:B------:R-:W-:Y:S02]  /*18b0*/  IMAD.U32 R6, RZ, RZ, UR4 ;  /* 0x00000004ff067e24 */ /* 0x000fe4000f8e00ff */
[----:B------:R-:W-:-:S02]  /*18c0*/  IMAD.U32 R7, RZ, RZ, UR5 ;  /* 0x00000005ff077e24 */ /* 0x000fc4000f8e00ff */
[----:B------:R-:W-:Y:S02]  /*18d0*/  IMAD.U32 R11, RZ, RZ, UR7 ;  /* 0x00000007ff0b7e24 */ /* 0x000fe4000f8e00ff */
[----:B------:R-:W-:Y:S02]  /*18e0*/  IMAD.MOV.U32 R8, RZ, RZ, 0x1e1 ;  /* 0x000001e1ff087424 */ /* 0x000fe400078e00ff */
[----:B------:R-:W-:Y:S02]  /*18f0*/  IMAD.MOV.U32 R12, RZ, RZ, 0x1 ;  /* 0x00000001ff0c7424 */ /* 0x000fe400078e00ff */
[----:B-1----:R-:W-:-:S07]  /*1900*/  IMAD.MOV.U32 R13, RZ, RZ, RZ ;  /* 0x000000ffff0d7224 */ /* 0x002fce00078e00ff */
[----:B------:R-:W-:-:S07]  /*1910*/  LEPC R20, `(.L_x_19) ;  /* 0x000000001014794e */ /* 0x000fce0000000000 */
[----:B--2--5:R-:W-:Y:S05]  /*1920*/  CALL.ABS.NOINC R14 ;  /* 0x000000000e007343 */ /* 0x024fea0003c00000 */
.L_x_19:
[----:B------:R-:W-:-:S06]  /*1930*/  ULOP3.LUT UR4, UR36, 0x1, URZ, 0xfc, !UPT ;  /* 0x0000000124047892 */ /* 0x000fcc000f8efc3f */
[----:B-1----:R-:W-:-:S05]  /*1940*/  IMAD.U32 R0, RZ, RZ, UR4 ;  /* 0x00000004ff007e24 */ /* 0x002fca000f8e00ff */
[----:B------:R-:W-:-:S13]  /*1950*/  ISETP.NE.AND P0, PT, R0, 0x3, PT ;  /* 0x000000030000780c */ /* 0x000fda0003f05270 */
[----:B------:R-:W-:Y:S05]  /*1960*/  @!P0 BRA `(.L_x_20) ;  /* 0x0000000000048947 */ /* 0x000fea0003800000 */
[----:B------:R-:W-:Y:S01]  /*1970*/  BPT.TRAP 0x1 ;  /* 0x000000040000795c */ /* 0x000fe20000300000 */
.L_x_20:
[----:B------:R-:W-:Y:S02]  /*1980*/  IMAD.U32 R3, RZ, RZ, UR42 ;  /* 0x0000002aff037e24 */ /* 0x000fe4000f8e00ff */
[----:B------:R-:W-:-:S03]  /*1990*/  IMAD.U32 R0, RZ, RZ, UR48 ;  /* 0x00000030ff007e24 */ /* 0x000fc6000f8e00ff */
[----:B------:R-:W-:Y:S02]  /*19a0*/  LEA R3, R3, UR41, 0x3 ;  /* 0x0000002903037c11 */ /* 0x000fe4000f8e18ff */
[----:B------:R-:W-:-:S04]  /*19b0*/  SHF.L.U32 R0, R0, 0x1f, RZ ;  /* 0x0000001f00007819 */ /* 0x000fc800000006ff */
[----:B------:R1:W2:Y:S01]  /*19c0*/  SYNCS.PHASECHK.TRANS64.TRYWAIT P1, [R3+URZ], R0 ;  /* 0x00000000030075a7 */ /* 0x0002a2000802017f */
[----:B------:R-:W-:Y:S05]  /*19d0*/  @!P0 BRA `(.L_x_21) ;  /* 0x0000000000048947 */ /* 0x000fea0003800000 */
[----:B------:R-:W-:Y:S01]  /*19e0*/  BPT.TRAP 0x1 ;  /* 0x000000040000795c */ /* 0x000fe20000300000 */
.L_x_21:
[----:B------:R-:W-:-:S05]  /*19f0*/  IMAD.U32 R4, RZ, RZ, UR43 ;  /* 0x0000002bff047e24 */ /* 0x000fca000f8e00ff */
[----:B------:R-:W-:Y:S01]  /*1a00*/  ISETP.GE.AND P2, PT, R4, 0x1, PT ;  /* 0x000000010400780c */ /* 0x000fe20003f46270 */
[----:B--2---:R-:W-:-:S12]  /*1a10*/  @P1 BRA `(.L_x_22) ;  /* 0x0000000000081947 */ /* 0x004fd80003800000 */
[----:B------:R-:W2:Y:S02]  /*1a20*/  SYNCS.PHASECHK.TRANS64.TRYWAIT P1, [R3+URZ], R0 ;  /* 0x00000000030075a7 */ /* 0x000ea4000802017f */
[----:B--2---:R-:W-:Y:S05]  /*1a30*/  @!P1 BRA `(.L_x_23) ;  /* 0x000000f800a09947 */ /* 0x004fea0003800000 */
.L_x_22:
[----:B------:R-:W-:Y:S05]  /*1a40*/  WARPSYNC.ALL ;  /* 0x0000000000007948 */ /* 0x000fea0003800000 */
[----:B------:R-:W-:Y:S01]  /*1a50*/  UIADD3 UR5, UR41, 0x180, URZ ;  /* 0x0000018029057890 */ /* 0x000fe2000fffe03f */
[----:B------:R-:W-:Y:S01]  /*1a60*/  WARPGROUP.ARRIVE ;  /* 0x00000000000079c5 */ /* 0x000fe20000000000 */
[----:B------:R-:W-:Y:S02]  /*1a70*/  UIADD3 UR4, UR41, 0x8180, URZ ;  /* 0x0000818029047890 */ /* 0x000fe4000fffe03f */
[----:B------:R-:W-:Y:S02]  /*1a80*/  USHF.R.U32.HI UR5, URZ, 0x4, UR5 ;  /* 0x000000043f057899 */ /* 0x000fe40008011605 */
[----:B------:R-:W-:-:S02]  /*1a90*/  USHF.R.U32.HI UR4, URZ, 0x4, UR4 ;  /* 0x000000043f047899 */ /* 0x000fc40008011604 */
[----:B------:R-:W-:Y:S02]  /*1aa0*/  ULOP3.LUT UR5, UR5, 0x3fff, URZ, 0xc0, !UPT ;  /* 0x00003fff05057892 */ /* 0x000fe4000f8ec03f */
[----:B------:R-:W-:Y:S02]  /*1ab0*/  ULOP3.LUT UR4, UR4, 0x3fff, URZ, 0xc0, !UPT ;  /* 0x00003fff04047892 */ /* 0x000fe4000f8ec03f */
[----:B------:R-:W-:Y:S02]  /*1ac0*/  ULOP3.LUT UR9, UR5, 0x10000, URZ, 0xfc, !UPT ;  /* 0x0001000005097892 */ /* 0x000fe4000f8efc3f */
[----:B------:R-:W-:Y:S02]  /*1ad0*/  ULOP3.LUT UR8, UR4, 0x10000, URZ, 0xfc, !UPT ;  /* 0x0001000004087892 */ /* 0x000fe4000f8efc3f */
[----:B------:R-:W-:Y:S02]  /*1ae0*/  ULEA UR11, UR42, UR9, 0x9 ;  /* 0x000000092a0b7291 */ /* 0x000fe4000f8e483f */
[----:B------:R-:W-:Y:S01]  /*1af0*/  UIMAD UR10, UR42, 0xc00, UR8 ;  /* 0x00000c002a0a78a4 */ /* 0x000fe2000f8e0208 */
[----:B------:R-:W-:Y:S01]  /*1b00*/  UMOV UR5, 0x40000040 ;  /* 0x4000004000057882 */ /* 0x000fe20000000000 */
[----:B------:R-:W-:-:S03]  /*1b10*/  UMOV UR7, 0x40000040 ;  /* 0x4000004000077882 */ /* 0x000fc60000000000 */
[----:B------:R-:W-:Y:S02]  /*1b20*/  UMOV UR4, UR11 ;  /* 0x0000000b00047c82 */ /* 0x000fe40008000000 */
[----:B------:R-:W-:Y:S02]  /*1b30*/  UMOV UR6, UR10 ;  /* 0x0000000a00067c82 */ /* 0x000fe40008000000 */
[----:B------:R-:W-:Y:S01]  /*1b40*/  HGMMA.64x192x16.F32.BF16 R120, gdesc[UR4], RZ, !UPT, gsb0 ;  /* 0x02e00000047879f0 */ /* 0x000fe2000c0018ff */
[----:B------:R-:W-:Y:S01]  /*1b50*/  UIADD3 UR6, UR10, 0x600, URZ ;  /* 0x000006000a067890 */ /* 0x000fe2000fffe03f */
[----:B------:R-:W-:Y:S01]  /*1b60*/  UMOV UR7, 0x40000040 ;  /* 0x4000004000077882 */ /* 0x000fe20000000000 */
[----:B------:R-:W-:Y:S02]  /*1b70*/  WARPGROUP.DEPBAR.LE gsb0, 0x0 ;  /* 0x00008000000079c5 */ /* 0x000fe40000010000 */
[----:B------:R-:W-:-:S15]  /*1b80*/  WARPGROUP.ARRIVE ;  /* 0x00000000000079c5 */ /* 0x000fde0000000000 */
[----:B------:R-:W-:Y:S01]  /*1b90*/  HGMMA.64x192x16.F32.BF16 R24, gdesc[UR4], RZ, !UPT, gsb0 ;  /* 0x02e00000041879f0 */ /* 0x000fe2000c0018ff */
[----:B------:R-:W-:Y:S02]  /*1ba0*/  UIADD3 UR4, UR11, 0x2, URZ ;  /* 0x000000020b047890 */ /* 0x000fe4000fffe03f */
[----:B------:R-:W-:Y:S01]  /*1bb0*/  UIADD3 UR6, UR10, 0x2, URZ ;  /* 0x000000020a067890 */ /* 0x000fe2000fffe03f */
[----:B------:R-:W-:Y:S01]  /*1bc0*/  UMOV UR5, 0x40000040 ;  /* 0x4000004000057882 */ /* 0x000fe20000000000 */
[----:B------:R-:W-:Y:S01]  /*1bd0*/  UMOV UR7, 0x40000040 ;  /* 0x4000004000077882 */ /* 0x000fe20000000000 */
[----:B------:R-:W-:Y:S02]  /*1be0*/  WARPGROUP.DEPBAR.LE gsb0, 0x0 ;  /* 0x00008000000079c5 */ /* 0x000fe40000010000 */
[----:B------:R-:W-:-:S12]  /*1bf0*/  WARPGROUP.ARRIVE ;  /* 0x00000000000079c5 */ /* 0x000fd80000000000 */
[----:B------:R-:W-:Y:S01]  /*1c00*/  HGMMA.64x192x16.F32.BF16 R120, gdesc[UR4], R120, gsb0 ;  /* 0x02e00000047879f0 */ /* 0x000fe20008001878 */
[----:B------:R-:W-:Y:S01]  /*1c10*/  UIADD3 UR6, UR10, 0x602, URZ ;  /* 0x000006020a067890 */ /* 0x000fe2000fffe03f */
[----:B------:R-:W-:Y:S01]  /*1c20*/  UMOV UR7, 0x40000040 ;  /* 0x4000004000077882 */ /* 0x000fe20000000000 */
[----:B------:R-:W-:Y:S02]  /*1c30*/  WARPGROUP.DEPBAR.LE gsb0, 0x0 ;  /* 0x00008000000079c5 */ /* 0x000fe40000010000 */
[----:B------:R-:W-:-:S15]  /*1c40*/  WARPGROUP.ARRIVE ;  /* 0x00000000000079c5 */ /* 0x000fde0000000000 */
[----:B------:R-:W-:Y:S01]  /*1c50*/  HGMMA.64x192x16.F32.BF16 R24, gdesc[UR4], R24, gsb0 ;  /* 0x02e00000041879f0 */ /* 0x000fe20008001818 */
        /* <DEDUP_REMOVED lines=23> */
[----:B------:R-:W-:Y:S03]  /*1dd0*/  HGMMA.64x192x16.F32.BF16 R24, gdesc[UR4], R24, gsb0 ;  /* 0x02e00000041879f0 */ /* 0x000fe60008001818 */
[----:B------:R-:W-:Y:S02]  /*1de0*/  WARPGROUP.DEPBAR.LE gsb0, 0x0 ;  /* 0x00008000000079c5 */ /* 0x000fe40000010000 */
[----:B------:R-:W-:Y:S05]  /*1df0*/  @!P2 BRA `(.L_x_24) ;  /* 0x000000040070a947 */ /* 0x000fea0003800000 */
[----:B------:R-:W-:Y:S01]  /*1e00*/  UIADD3 UR10, UR42, 0x1, URZ ;  /* 0x000000012a0a7890 */ /* 0x000fe2000fffe03f */
[----:B------:R-:W-:Y:S01]  /*1e10*/  UMOV UR11, UR43 ;  /* 0x0000002b000b7c82 */ /* 0x000fe20008000000 */
[----:B------:R-:W-:Y:S02]  /*1e20*/  UMOV UR12, UR42 ;  /* 0x0000002a000c7c82 */ /* 0x000fe40008000000 */
[----:B------:R-:W-:-:S04]  /*1e30*/  UISETP.NE.AND UP0, UPT, UR10, 0x4, UPT ;  /* 0x000000040a00788c */ /* 0x000fc8000bf05270 */
[----:B------:R-:W-:Y:S02]  /*1e40*/  USEL UR4, URZ, 0x1, UP0 ;  /* 0x000000013f047887 */ /* 0x000fe40008000000 */
[----:B------:R-:W-:Y:S02]  /*1e50*/  USEL UR10, UR10, URZ, UP0 ;  /* 0x0000003f0a0a7287 */ /* 0x000fe40008000000 */
[----:B------:R-:W-:-:S06]  /*1e60*/  ULOP3.LUT UR4, UR48, UR4, URZ, 0x3c, !UPT ;  /* 0x0000000430047292 */ /* 0x000fcc000f8e3c3f */
[----:B------:R-:W-:-:S07]  /*1e70*/  IMAD.U32 R4, RZ, RZ, UR4 ;  /* 0x00000004ff047e24 */ /* 0x000fce000f8e00ff */
.L_x_31:
[----:B------:R-:W-:Y:S05]  /*1e80*/  @!P0 BRA `(.L_x_25) ;  /* 0x0000000000048947 */ /* 0x000fea0003800000 */
[----:B------:R-:W-:Y:S01]  /*1e90*/  BPT.TRAP 0x1 ;  /* 0x000000040000795c */ /* 0x000fe20000300000 */
.L_x_25:
[----:B------:R-:W-:Y:S01]  /*1ea0*/  ULEA UR4, UR10, UR41, 0x3 ;  /* 0x000000290a047291 */ /* 0x000fe2000f8e183f */
[----:B-12---:R-:W-:-:S08]  /*1eb0*/  SHF.L.U32 R0, R4, 0x1f, RZ ;  /* 0x0000001f04007819 */ /* 0x006fd000000006ff */
[----:B------:R1:W2:Y:S01]  /*1ec0*/  SYNCS.PHASECHK.TRANS64.TRYWAIT P1, [UR4], R0 ;  /* 0x00000000ff0075a7 */ /* 0x0002a20008020144 */
[----:B------:R-:W-:Y:S05]  /*1ed0*/  @!P0 BRA `(.L_x_26) ;  /* 0x0000000000048947 */ /* 0x000fea0003800000 */
[----:B------:R-:W-:Y:S01]  /*1ee0*/  BPT.TRAP 0x1 ;  /* 0x000000040000795c */ /* 0x000fe20000300000 */
.L_x_26:
[----:B--2---:R-:W-:Y:S05]  /*1ef0*/  @P1 BRA `(.L_x_27) ;  /* 0x0000000000081947 */ /* 0x004fea0003800000 */
[----:B------:R-:W2:Y:S02]  /*1f00*/  SYNCS.PHASECHK.TRANS64.TRYWAIT P1, [UR4], R0 ;  /* 0x00000000ff0075a7 */ /* 0x000ea40008020144 */
[----:B--2---:R-:W-:Y:S05]  /*1f10*/  @!P1 BRA `(.L_x_28) ;  /* 0x000000f4007c9947 */ /* 0x004fea0003800000 */
.L_x_27:
[----:B------:R-:W-:Y:S01]  /*1f20*/  ULEA UR14, UR10, UR9, 0x9 ;  /* 0x000000090a0e7291 */ /* 0x000fe2000f8e483f */
[----:B------:R-:W-:Y:S01]  /*1f30*/  WARPGROUP.ARRIVE ;  /* 0x00000000000079c5 */ /* 0x000fe20000000000 */
[----:B------:R-:W-:Y:S01]  /*1f40*/  UIMAD UR13, UR10, 0xc00, UR8 ;  /* 0x00000c000a0d78a4 */ /* 0x000fe2000f8e0208 */
[----:B------:R-:W-:Y:S01]  /*1f50*/  UMOV UR5, 0x40000040 ;  /* 0x4000004000057882 */ /* 0x000fe20000000000 */
[----:B------:R-:W-:-:S03]  /*1f60*/  UMOV UR7, 0x40000040 ;  /* 0x4000004000077882 */ /* 0x000fc60000000000 */
[----:B------:R-:W-:Y:S02]  /*1f70*/  UMOV UR4, UR14 ;  /* 0x0000000e00047c82 */ /* 0x000fe40008000000 */
[----:B------:R-:W-:Y:S02]  /*1f80*/  UMOV UR6, UR13 ;  /* 0x0000000d00067c82 */ /* 0x000fe40008000000 */
        /* <DEDUP_REMOVED lines=44> */
[----:B------:R-:W-:Y:S01]  /*2250*/  BPT.TRAP 0x1 ;  /* 0x000000040000795c */ /* 0x000fe20000300000 */
.L_x_29:
[----:B------:R-:W-:Y:S01]  /*2260*/  ISETP.NE.AND P1, PT, R17, RZ, PT ;  /* 0x000000ff1100720c */ /* 0x000fe20003f25270 */
[----:B-12---:R-:W-:Y:S01]  /*2270*/  IMAD.U32 R0, RZ, RZ, UR12 ;  /* 0x0000000cff007e24 */ /* 0x006fe2000f8e00ff */
[----:B------:R-:W-:-:S11]  /*2280*/  UISETP.GT.U32.AND UP0, UPT, UR36, 0x1, UPT ;  /* 0x000000012400788c */ /* 0x000fd6000bf04070 */
[----:B------:R-:W-:-:S05]  /*2290*/  @P1 LEA R0, R0, UR41, 0x3 ;  /* 0x0000002900001c11 */ /* 0x000fca000f8e18ff */
[----:B------:R-:W-:-:S05]  /*22a0*/  @P1 VIADD R0, R0, 0x20 ;  /* 0x0000002000001836 */ /* 0x000fca0000000000 */
[----:B------:R-:W-:-:S04]  /*22b0*/  @P1 PRMT R0, R19, 0x654, R0 ;  /* 0x0000065413001816 */ /* 0x000fc80000000000 */
[----:B------:R1:W-:Y:S01]  /*22c0*/  @P1 SYNCS.ARRIVE.TRANS64.RED.A1T0 RZ, [R0+URZ], RZ ;  /* 0x000000ff00ff19a7 */ /* 0x0003e2000810043f */
[----:B------:R-:W-:-:S13]  /*22d0*/  PLOP3.LUT P1, PT, PT, PT, UP0, 0x80, 0x0 ;  /* 0x000000000000781c */ /* 0x000fda0003f2f008 */
[----:B-1----:R-:W-:Y:S05]  /*22e0*/  @P1 BRA `(.L_x_30) ;  /* 0x0000000000041947 */ /* 0x002fea0003800000 */
[----:B------:R-:W-:Y:S01]  /*22f0*/  BPT.TRAP 0x1 ;  /* 0x000000040000795c */ /* 0x000fe20000300000 */
.L_x_30:
[----:B------:R-:W-:Y:S02]  /*2300*/  UISETP.GT.AND UP2, UPT, UR11, 0x1, UPT ;  /* 0x000000010b00788c */ /* 0x000fe4000bf44270 */
[----:B------:R-:W-:Y:S02]  /*2310*/  UIADD3 UR10, UR10, 0x1, URZ ;  /* 0x000000010a0a7890 */ /* 0x000fe4000fffe03f */
[----:B------:R-:W-:Y:S02]  /*2320*/  UIADD3 UR12, UR12, 0x1, URZ ;  /* 0x000000010c0c7890 */ /* 0x000fe4000fffe03f */
[----:B------:R-:W-:Y:S01]  /*2330*/  PLOP3.LUT P1, PT, PT, PT, UP2, 0x80, 0x0 ;  /* 0x000000000000781c */ /* 0x000fe20003f2f028 */
[----:B------:R-:W-:Y:S02]  /*2340*/  UISETP.NE.AND UP0, UPT, UR10, 0x4, UPT ;  /* 0x000000040a00788c */ /* 0x000fe4000bf05270 */
[----:B------:R-:W-:Y:S02]  /*2350*/  UISETP.NE.AND UP1, UPT, UR12, 0x4, UPT ;  /* 0x000000040c00788c */ /* 0x000fe4000bf25270 */
[----:B------:R-:W-:-:S02]  /*2360*/  USEL UR4, URZ, 0x1, UP0 ;  /* 0x000000013f047887 */ /* 0x000fc40008000000 */
[----:B------:R-:W-:Y:S02]  /*2370*/  UIADD3 UR11, UR11, -0x1, URZ ;  /* 0xffffffff0b0b7890 */ /* 0x000fe4000fffe03f */
[----:B------:R-:W-:Y:S02]  /*2380*/  USEL UR10, UR10, URZ, UP0 ;  /* 0x0000003f0a0a7287 */ /* 0x000fe40008000000 */
[----:B------:R-:W-:Y:S01]  /*2390*/  USEL UR12, UR12, URZ, UP1 ;  /* 0x0000003f0c0c7287 */ /* 0x000fe20008800000 */
[----:B------:R-:W-:Y:S01]  /*23a0*/  LOP3.LUT R4, R4, UR4, RZ, 0x3c, !PT ;  /* 0x0000000404047c12 */ /* 0x000fe2000f8e3cff */
[----:B------:R-:W-:Y:S10]  /*23b0*/  @P1 BRA `(.L_x_31) ;  /* 0xfffffff800b01947 */ /* 0x000ff4000383ffff */
.L_x_24:
[----:B-12---:R-:W1:Y:S01]  /*23c0*/  LDC R0, c[0x0][0x28c] ;  /* 0x0000a300ff007b82 */ /* 0x006e620000000800 */
[----:B------:R-:W-:-:S04]  /*23d0*/  IMAD.U32 R3, RZ, RZ, UR44 ;  /* 0x0000002cff037e24 */ /* 0x000fc8000f8e00ff */
[----:B------:R2:W-:Y:S01]  /*23e0*/  SYNCS.ARRIVE.TRANS64.A1T0 RZ, [R3+UR49], RZ ;  /* 0x000000ff03ff79a7 */ /* 0x0005e20008100031 */
[----:B-1----:R-:W-:-:S13]  /*23f0*/  ISETP.GE.AND P1, PT, R0, 0x1, PT ;  /* 0x000000010000780c */ /* 0x002fda0003f26270 */
[----:B--2---:R-:W-:Y:S05]  /*2400*/  @!P1 BRA `(.L_x_32) ;  /* 0x0000000000409947 */ /* 0x004fea0003800000 */
[----:B------:R-:W-:Y:S05]  /*2410*/  @!P0 BRA `(.L_x_33) ;  /* 0x0000000000048947 */ /* 0x000fea0003800000 */
[----:B------:R-:W-:Y:S01]  /*2420*/  BPT.TRAP 0x1 ;  /* 0x000000040000795c */ /* 0x000fe20000300000 */
.L_x_33:
[----:B------:R-:W-:Y:S01]  /*2430*/  ISETP.NE.AND P0, PT, R17, RZ, PT ;  /* 0x000000ff1100720c */ /* 0x000fe20003f05270 */
[----:B------:R-:W-:-:S12]  /*2440*/  IMAD.U32 R3, RZ, RZ, UR41 ;  /* 0x00000029ff037e24 */ /* 0x000fd8000f8e00ff */
[----:B------:R-:W-:-:S05]  /*2450*/  VOTEU.ANY UP0, P0 ;  /* 0x00000000003f7886 */ /* 0x000fca0000000100 */
[----:B------:R-:W-:Y:S02]  /*2460*/  @UP0 UIADD3 UR4, UR43, UR42, URZ ;  /* 0x0000002a2b040290 */ /* 0x000fe4000fffe03f */
[----:B------:R-:W-:-:S04]  /*2470*/  UISETP.GT.U32.AND UP0, UPT, UR36, 0x1, UPT ;  /* 0x000000012400788c */ /* 0x000fc8000bf04070 */
[----:B------:R-:W-:-:S04]  /*2480*/  IMAD.U32 R0, RZ, RZ, UR4 ;  /* 0x00000004ff007e24 */ /* 0x000fc8000f8e00ff */
[----:B------:R-:W-:-:S05]  /*2490*/  @P0 IMAD.SHL.U32 R0, R0, 0x8, RZ ;  /* 0x0000000800000824 */ /* 0x000fca00078e00ff */
[----:B------:R-:W-:-:S04]  /*24a0*/  @P0 LOP3.LUT R0, R0, 0x18, RZ, 0xc0, !PT ;  /* 0x0000001800000812 */ /* 0x000fc800078ec0ff */
[----:B------:R-:W-:-:S04]  /*24b0*/  @P0 IADD3 R0, R3, 0x20, R0 ;  /* 0x0000002003000810 */ /* 0x000fc80007ffe000 */
[----:B------:R-:W-:-:S04]  /*24c0*/  @P0 PRMT R0, R19, 0x654, R0 ;  /* 0x0000065413000816 */ /* 0x000fc80000000000 */
[----:B------:R1:W-:Y:S01]  /*24d0*/  @P0 SYNCS.ARRIVE.TRANS64.RED.A1T0 RZ, [R0+URZ], RZ ;  /* 0x000000ff00ff09a7 */ /* 0x0003e2000810043f */
[----:B------:R-:W-:-:S13]  /*24e0*/  PLOP3.LUT P0, PT, PT, PT, UP0, 0x80, 0x0 ;  /* 0x000000000000781c */ /* 0x000fda0003f0f008 */
[----:B-1----:R-:W-:Y:S05]  /*24f0*/  @P0 BRA `(.L_x_32) ;  /* 0x0000000000040947 */ /* 0x002fea0003800000 */
[----:B------:R-:W-:Y:S01]  /*2500*/  BPT.TRAP 0x1 ;  /* 0x000000040000795c */ /* 0x000fe20000300000 */
.L_x_32:
[----:B------:R-:W-:Y:S01]  /*2510*/  IMAD.U32 R3, RZ, RZ, UR45 ;  /* 0x0000002dff037e24 */ /* 0x000fe2000f8e00ff */
[----:B------:R-:W-:Y:S01]  /*2520*/  UIADD3 UR42, UR40, UR42, URZ ;  /* 0x0000002a282a7290 */ /* 0x000fe2000fffe03f */
[----:B------:R-:W-:Y:S01]  /*2530*/  SHF.R.S32.HI R21, RZ, 0x1f, R18 ;  /* 0x0000001fff157819 */ /* 0x000fe20000011412 */
[----:B------:R-:W-:Y:S02]  /*2540*/  IMAD.SHL.U32 R8, R226, 0x2, RZ ;  /* 0x00000002e2087824 */ /* 0x000fe400078e00ff */
[----:B------:R-:W-:Y:S01]  /*2550*/  SHF.L.U32 R3, R3, 0x1f, RZ ;  /* 0x0000001f03037819 */ /* 0x000fe200000006ff */
[----:B------:R-:W-:Y:S02]  /*2560*/  USHF.R.U32.HI UR4, URZ, 0x2, UR42 ;  /* 0x000000023f047899 */ /* 0x000fe4000801162a */
[----:B------:R-:W-:Y:S01]  /*2570*/  UISETP.GT.U32.AND UP0, UPT, UR42, 0x3, UPT ;  /* 0x000000032a00788c */ /* 0x000fe2000bf04070 */
[----:B------:R-:W1:Y:S01]  /*2580*/  SYNCS.PHASECHK.TRANS64.TRYWAIT P0, [R216+UR50+0x10], R3 ;  /* 0x00001003d80075a7 */ /* 0x000e620008000172 */
[----:B------:R-:W-:-:S02]  /*2590*/  ULOP3.LUT UR4, UR4, 0x1, URZ, 0xc0, !UPT ;  /* 0x0000000104047892 */ /* 0x000fc4000f8ec03f */
[----:B------:R-:W-:Y:S02]  /*25a0*/  UISETP.LT.U32.AND UP0, UPT, UR40, 0x4, UP0 ;  /* 0x000000042800788c */ /* 0x000fe40008701070 */
[----:B------:R-:W-:Y:S02]  /*25b0*/  UISETP.NE.U32.AND UP1, UPT, UR4, 0x1, UPT ;  /* 0x000000010400788c */ /* 0x000fe4000bf25070 */
[----:B------:R-:W-:Y:S02]  /*25c0*/  USEL UR5, URZ, 0x1, !UP0 ;  /* 0x000000013f057887 */ /* 0x000fe4000c000000 */
[----:B------:R-:W-:Y:S02]  /*25d0*/  UISETP.GT.U32.AND UP1, UPT, UR40, 0x3, !UP1 ;  /* 0x000000032800788c */ /* 0x000fe4000cf24070 */
[----:B------:R-:W-:Y:S02]  /*25e0*/  ULOP3.LUT UR42, UR42, 0x3, URZ, 0xc0, !UPT ;  /* 0x000000032a2a7892 */ /* 0x000fe4000f8ec03f */
[----:B------:R-:W-:-:S04]  /*25f0*/  USEL UR4, URZ, 0x1, !UP1 ;  /* 0x000000013f047887 */ /* 0x000fc8000c800000 */
[----:B------:R-:W-:Y:S01]  /*2600*/  ULOP3.LUT UR48, UR4, UR48, UR5, 0x96, !UPT ;  /* 0x0000003004307292 */ /* 0x000fe2000f8e9605 */
[----:B-1----:R-:W-:Y:S11]  /*2610*/  @!P0 BRA `(.L_x_34) ;  /* 0x000000ec00d48947 */ /* 0x002ff60003800000 */
.L_x_444:
[----:B-1----:R-:W2:Y:S01]  /*2620*/  LDL.LU R0, [R1+0x4] ;  /* 0x0000040001007983 */ /* 0x002ea20000300800 */
[----:B------:R-:W1:Y:S01]  /*2630*/  LDC R11, c[0x0][0x288] ;  /* 0x0000a200ff0b7b82 */ /* 0x000e620000000800 */
[----:B------:R-:W-:Y:S02]  /*2640*/  ULDC.64 UR4, c[0x0][0x5d0] ;  /* 0x0001740000047ab9 */ /* 0x000fe40000000a00 */
[----:B------:R-:W3:Y:S01]  /*2650*/  LDL R10, [R1] ;  /* 0x00000000010a7983 */ /* 0x000ee20000100800 */
[--C-:B------:R-:W-:Y:S01]  /*2660*/  SHF.R.S32.HI R9, RZ, 0x1f, R8.reuse ;  /* 0x0000001fff097819 */ /* 0x100fe20000011408 */
[----:B------:R-:W-:Y:S02]  /*2670*/  IMAD R3, R21, UR4, RZ ;  /* 0x0000000415037c24 */ /* 0x000fe4000f8e02ff */
[----:B0-----:R-:W-:Y:S01]  /*2680*/  IMAD.WIDE.U32 R4, R18, UR4, R8 ;  /* 0x0000000412047c25 */ /* 0x001fe2000f8e0008 */
[----:B------:R-:W-:-:S03]  /*2690*/  ULDC UR4, c[0x0][0x284] ;  /* 0x0000a10000047ab9 */ /* 0x000fc60000000800 */
[----:B------:R-:W-:Y:S02]  /*26a0*/  IMAD R3, R18, UR5, R3 ;  /* 0x0000000512037c24 */ /* 0x000fe4000f8e0203 */
[----:B--2---:R-:W-:Y:S02]  /*26b0*/  IMAD R6, R0, 0x180, RZ ;  /* 0x0000018000067824 */ /* 0x004fe400078e02ff */
[----:B---3--:R-:W-:-:S03]  /*26c0*/  IMAD.SHL.U32 R0, R10, 0x40, RZ ;  /* 0x000000400a007824 */ /* 0x008fc600078e00ff */
[----:B------:R-:W-:Y:S02]  /*26d0*/  SHF.R.S32.HI R7, RZ, 0x1f, R6 ;  /* 0x0000001fff077819 */ /* 0x000fe40000011406 */
[----:B------:R-:W-:-:S04]  /*26e0*/  IADD3 R14, P0, R6, R4, RZ ;  /* 0x00000004060e7210 */ /* 0x000fc80007f1e0ff */
[----:B------:R-:W-:Y:S02]  /*26f0*/  IADD3.X R15, R7, R5, R3, P0, !PT ;  /* 0x00000005070f7210 */ /* 0x000fe400007fe403 */
[----:B------:R-:W-:-:S04]  /*2700*/  ISETP.GE.AND P0, PT, R0, UR4, PT ;  /* 0x0000000400007c0c */ /* 0x000fc8000bf06270 */
[----:B-1----:R-:W-:-:S13]  /*2710*/  ISETP.GE.OR P0, PT, R6, R11, P0 ;  /* 0x0000000b0600720c */ /* 0x002fda0000706670 */
[----:B------:R-:W-:Y:S05]  /*2720*/  @P0 BRA `(.L_x_35) ;  /* 0x000000d400340947 */ /* 0x000fea0003800000 */
[----:B------:R-:W0:Y:S01]  /*2730*/  LDC.64 R4, c[0x0][0x5c8] ;  /* 0x00017200ff047b82 */ /* 0x000e220000000a00 */
[----:B-----5:R-:W-:Y:S01]  /*2740*/  FSETP.NEU.AND P2, PT, R16, RZ, PT ;  /* 0x000000ff1000720b */ /* 0x020fe20003f4d000 */
[----:B------:R-:W-:Y:S01]  /*2750*/  IMAD R3, R226, -0x2, R11 ;  /* 0xfffffffee2037824 */ /* 0x000fe200078e020b */
[----:B------:R-:W-:Y:S01]  /*2760*/  BSSY B0, `(.L_x_35) ;  /* 0x0000d49000007945 */ /* 0x000fe20003800000 */
[----:B------:R-:W-:-:S04]  /*2770*/  IMAD.WIDE R10, R10, 0x40, R228 ;  /* 0x000000400a0a7825 */ /* 0x000fc800078e02e4 */
[----:B------:R-:W-:Y:S02]  /*2780*/  IMAD.IADD R3, R3, 0x1, -R6 ;  /* 0x0000000103037824 */ /* 0x000fe400078e0a06 */
[----:B------:R-:W-:-:S03]  /*2790*/  IMAD.IADD R0, R227, 0x1, -R0 ;  /* 0x00000001e3007824 */ /* 0x000fc600078e0a00 */
[----:B------:R-:W-:-:S04]  /*27a0*/  ISETP.GT.AND P0, PT, R3, RZ, PT ;  /* 0x000000ff0300720c */ /* 0x000fc80003f04270 */
[----:B------:R-:W-:Y:S01]  /*27b0*/  ISETP.GT.AND P1, PT, R0, RZ, P0 ;  /* 0x000000ff0000720c */ /* 0x000fe20000724270 */
[-C--:B0-----:R-:W-:Y:S02]  /*27c0*/  IMAD R12, R11, R4.reuse, RZ ;  /* 0x000000040b0c7224 */ /* 0x081fe400078e02ff */
[----:B------:R-:W-:-:S04]  /*27d0*/  IMAD.WIDE.U32 R14, R10, R4, R14 ;  /* 0x000000040a0e7225 */ /* 0x000fc800078e000e */
[----:B------:R-:W-:-:S04]  /*27e0*/  IMAD R13, R10, R5, R12 ;  /* 0x000000050a0d7224 */ /* 0x000fc800078e020c */
[----:B------:R-:W-:Y:S01]  /*27f0*/  IMAD.IADD R13, R15, 0x1, R13 ;  /* 0x000000010f0d7824 */ /* 0x000fe200078e020d */
[----:B------:R-:W-:Y:S06]  /*2800*/  @!P2 BRA `(.L_x_36) ;  /* 0x00000090006ca947 */ /* 0x000fec0003800000 */
[----:B------:R-:W0:Y:S01]  /*2810*/  LDC.64 R220, c[0x0][0x5b8] ;  /* 0x00016e00ffdc7b82 */ /* 0x000e220000000a00 */
[----:B------:R-:W-:Y:S02]  /*2820*/  ULDC.64 UR4, c[0x0][0x5c0] ;  /* 0x0001700000047ab9 */ /* 0x000fe40000000a00 */
[----:B------:R-:W-:-:S04]  /*2830*/  LEA R12, P2, R14, UR4, 0x1 ;  /* 0x000000040e0c7c11 */ /* 0x000fc8000f8408ff */
[----:B------:R-:W-:Y:S02]  /*2840*/  LEA.HI.X R13, R14, UR5, R13, 0x1, P2 ;  /* 0x000000050e0d7c11 */ /* 0x000fe400090f0c0d */
[----:B------:R-:W1:Y:S01]  /*2850*/  LDC.64 R14, c[0x0][0x5b0] ;  /* 0x00016c00ff0e7b82 */ /* 0x000e620000000a00 */
[----:B0-----:R-:W-:-:S07]  /*2860*/  IMAD R225, R21, R220, RZ ;  /* 0x000000dc15e17224 */ /* 0x001fce00078e02ff */
[----:B------:R-:W0:Y:S01]  /*2870*/  LDC.64 R20, c[0x0][0x5a8] ;  /* 0x00016a00ff147b82 */ /* 0x000e220000000a00 */
[----:B------:R-:W-:-:S04]  /*2880*/  IMAD.WIDE.U32 R216, R18, R220, R8 ;  /* 0x000000dc12d87225 */ /* 0x000fc800078e0008 */
[----:B------:R-:W-:Y:S01]  /*2890*/  IMAD R225, R18, R221, R225 ;  /* 0x000000dd12e17224 */ /* 0x000fe200078e02e1 */
[----:B------:R-:W-:Y:S01]  /*28a0*/  IADD3 R216, P2, R6, R216, RZ ;  /* 0x000000d806d87210 */ /* 0x000fe20007f5e0ff */
[----:B-1----:R-:W-:-:S03]  /*28b0*/  IMAD R224, R11, R14, RZ ;  /* 0x0000000e0be07224 */ /* 0x002fc600078e02ff */
[----:B------:R-:W-:Y:S01]  /*28c0*/  IADD3.X R217, R7, R217, R225, P2, !PT ;  /* 0x000000d907d97210 */ /* 0x000fe200017fe4e1 */
[C---:B------:R-:W-:Y:S02]  /*28d0*/  IMAD R224, R10.reuse, R15, R224 ;  /* 0x0000000f0ae07224 */ /* 0x040fe400078e02e0 */
[----:B------:R-:W-:-:S04]  /*28e0*/  IMAD.WIDE.U32 R218, R10, R14, R216 ;  /* 0x0000000e0ada7225 */ /* 0x000fc800078e00d8 */
[----:B------:R-:W-:Y:S01]  /*28f0*/  IMAD.IADD R219, R219, 0x1, R224 ;  /* 0x00000001dbdb7824 */ /* 0x000fe200078e02e0 */
[----:B0-----:R-:W-:-:S04]  /*2900*/  LEA R222, P2, R218, R20, 0x1 ;  /* 0x00000014dade7211 */ /* 0x001fc800078408ff */
[----:B------:R-:W-:-:S05]  /*2910*/  LEA.HI.X R223, R218, R21, R219, 0x1, P2 ;  /* 0x00000015dadf7211 */ /* 0x000fca00010f0cdb */
[----:B------:R-:W2:Y:S01]  /*2920*/  @P1 LDG.E.LTC128B.U16 R221, desc[UR54][R222.64] ;  /* 0x00000036dedd1981 */ /* 0x000ea2000c1e1520 */
[----:B------:R-:W-:Y:S01]  /*2930*/  BSSY B1, `(.L_x_37) ;  /* 0x0000011000017945 */ /* 0x000fe20003800000 */
[----:B--2---:R-:W-:-:S04]  /*2940*/  IMAD.U32 R219, R221, 0x10000, RZ ;  /* 0x00010000dddb7824 */ /* 0x004fc800078e00ff */
[----:B------:R-:W-:-:S04]  /*2950*/  FMUL R219, R219, R16 ;  /* 0x00000010dbdb7220 */ /* 0x000fc80000400000 */
[----:B------:R-:W-:-:S05]  /*2960*/  FFMA R219, R120, R2, R219 ;  /* 0x0000000278db7223 */ /* 0x000fca00000000db */
[----:B------:R-:W-:-:S05]  /*2970*/  F2FP.BF16.F32.PACK_AB R219, RZ, R219 ;  /* 0x000000dbffdb723e */ /* 0x000fca00000010ff */
[----:B------:R0:W-:Y:S02]  /*2980*/  @P1 STG.E.U16 desc[UR54][R12.64], R219 ;  /* 0x000000db0c001986 */ /* 0x0001e4000c101536 */
[----:B0-----:R-:W-:-:S03]  /*2990*/  IMAD.WIDE.U32 R218, R10, R14, R6 ;  /* 0x0000000e0ada7225 */ /* 0x001fc600078e0006 */
[----:B------:R-:W-:-:S04]  /*29a0*/  IADD3 R222, P1, R8, R218, RZ ;  /* 0x000000da08de7210 */ /* 0x000fc80007f3e0ff */
[----:B------:R-:W-:-:S03]  /*29b0*/  IADD3.X R223, R9, R224, R219, P1, !PT ;  /* 0x000000e009df7210 */ /* 0x000fc60000ffe4db */
[----:B------:R-:W-:-:S04]  /*29c0*/  IMAD.WIDE.U32 R222, R18, R220, R222 ;  /* 0x000000dc12de7225 */ /* 0x000fc800078e00de */
[----:B------:R-:W-:Y:S01]  /*29d0*/  IMAD.IADD R120, R225, 0x1, R223 ;  /* 0x00000001e1787824 */ /* 0x000fe200078e02df */
[----:B------:R-:W-:-:S04]  /*29e0*/  LEA R218, P1, R222, R20, 0x1 ;  /* 0x00000014deda7211 */ /* 0x000fc800078208ff */
[----:B------:R-:W-:Y:S02]  /*29f0*/  LEA.HI.X R219, R222, R21, R120, 0x1, P1 ;  /* 0x00000015dedb7211 */ /* 0x000fe400008f0c78 */
[----:B------:R-:W-:-:S04]  /*2a00*/  ISETP.GT.AND P1, PT, R3, 0x1, PT ;  /* 0x000000010300780c */ /* 0x000fc80003f24270 */
[----:B------:R-:W-:-:S13]  /*2a10*/  ISETP.GT.AND P2, PT, R0, RZ, P1 ;  /* 0x000000ff0000720c */ /* 0x000fda0000f44270 */
[----:B------:R-:W-:Y:S05]  /*2a20*/  @!P2 BRA `(.L_x_38) ;  /* 0x000000000004a947 */ /* 0x000fea0003800000 */
[----:B------:R0:W5:Y:S02]  /*2a30*/  LDG.E.LTC128B.U16 R221, desc[UR54][R218.64+0x2] ;  /* 0x00000236dadd7981 */ /* 0x000164000c1e1520 */
.L_x_38:
[----:B------:R-:W-:Y:S05]  /*2a40*/  BSYNC B1 ;  /* 0x0000000000017941 */ /* 0x000fea0003800000 */
.L_x_37:
[----:B-----5:R-:W-:Y:S01]  /*2a50*/  IMAD.U32 R11, R221, 0x10000, RZ ;  /* 0x00010000dd0b7824 */ /* 0x020fe200078e00ff */
[----:B------:R-:W-:-:S03]  /*2a60*/  ISETP.GT.AND P0, PT, R0, 0x8, P0 ;  /* 0x000000080000780c */ /* 0x000fc60000704270 */
[----:B------:R-:W-:-:S04]  /*2a70*/  FMUL R120, R11, R16 ;  /* 0x000000100b787220 */ /* 0x000fc80000400000 */
[----:B------:R-:W-:-:S05]  /*2a80*/  FFMA R120, R121, R2, R120 ;  /* 0x0000000279787223 */ /* 0x000fca0000000078 */
[----:B------:R-:W-:-:S04]  /*2a90*/  F2FP.BF16.F32.PACK_AB R120, RZ, R120 ;  /* 0x00000078ff78723e */ /* 0x000fc800000010ff */
[----:B------:R-:W-:Y:S01]  /*2aa0*/  PRMT R121, R120, 0x7610, R121 ;  /* 0x0000761078797816 */ /* 0x000fe20000000079 */
[----:B------:R-:W-:-:S04]  /*2ab0*/  IMAD.SHL.U32 R120, R14, 0x8, RZ ;  /* 0x000000080e787824 */ /* 0x000fc800078e00ff */
[----:B------:R1:W-:Y:S02]  /*2ac0*/  @P2 STG.E.U16 desc[UR54][R12.64+0x2], R121 ;  /* 0x000002790c002986 */ /* 0x0003e4000c101536 */
[----:B-1----:R-:W-:-:S03]  /*2ad0*/  SHF.L.U64.HI R121, R14, 0x3, R15 ;  /* 0x000000030e797819 */ /* 0x002fc6000001020f */
[----:B------:R-:W-:-:S04]  /*2ae0*/  IMAD.WIDE.U32 R120, R10, R14, R120 ;  /* 0x0000000e0a787225 */ /* 0x000fc800078e0078 */
[----:B------:R-:W-:Y:S01]  /*2af0*/  IMAD.IADD R15, R224, 0x1, R121 ;  /* 0x00000001e00f7824 */ /* 0x000fe200078e0279 */
[----:B------:R-:W-:-:S05]  /*2b00*/  IADD3 R11, P2, R216, R120, RZ ;  /* 0x00000078d80b7210 */ /* 0x000fca0007f5e0ff */
[----:B------:R-:W-:Y:S01]  /*2b10*/  IMAD.X R216, R15, 0x1, R217, P2 ;  /* 0x000000010fd87824 */ /* 0x000fe200010e06d9 */
[----:B------:R-:W-:-:S04]  /*2b20*/  LEA R10, P2, R11, R20, 0x1 ;  /* 0x000000140b0a7211 */ /* 0x000fc800078408ff */
[----:B------:R-:W-:-:S05]  /*2b30*/  LEA.HI.X R11, R11, R21, R216, 0x1, P2 ;  /* 0x000000150b0b7211 */ /* 0x000fca00010f0cd8 */
[----:B------:R-:W2:Y:S01]  /*2b40*/  @P0 LDG.E.LTC128B.U16 R221, desc[UR54][R10.64] ;  /* 0x000000360add0981 */ /* 0x000ea2000c1e1520 */
[----:B------:R-:W-:Y:S01]  /*2b50*/  IADD3 R120, P2, P3, R8, R120, R6 ;  /* 0x0000007808787210 */ /* 0x000fe20007b5e006 */
[----:B------:R-:W-:Y:S01]  /*2b60*/  BSSY B1, `(.L_x_39) ;  /* 0x0000011000017945 */ /* 0x000fe20003800000 */
[----:B------:R-:W-:Y:S02]  /*2b70*/  SHF.L.U64.HI R5, R4, 0x4, R5 ;  /* 0x0000000404057819 */ /* 0x000fe40000010205 */
[----:B------:R-:W-:Y:S02]  /*2b80*/  IADD3.X R121, R9, R15, R7, P2, P3 ;  /* 0x0000000f09797210 */ /* 0x000fe400017e6407 */
[----:B------:R-:W-:Y:S01]  /*2b90*/  ISETP.GT.AND P1, PT, R0, 0x8, P1 ;  /* 0x000000080000780c */ /* 0x000fe20000f24270 */
[----:B------:R-:W-:-:S04]  /*2ba0*/  IMAD.WIDE.U32 R120, R18, R220, R120 ;  /* 0x000000dc12787225 */ /* 0x000fc800078e0078 */
[----:B------:R-:W-:Y:S01]  /*2bb0*/  IMAD.IADD R225, R225, 0x1, R121 ;  /* 0x00000001e1e17824 */ /* 0x000fe200078e0279 */
[----:B------:R-:W-:-:S04]  /*2bc0*/  LEA R20, P2, R120, R20, 0x1 ;  /* 0x0000001478147211 */ /* 0x000fc800078408ff */
[----:B------:R-:W-:Y:S02]  /*2bd0*/  LEA.HI.X R21, R120, R21, R225, 0x1, P2 ;  /* 0x0000001578157211 */ /* 0x000fe400010f0ce1 */
[----:B------:R-:W-:-:S05]  /*2be0*/  LEA R4, P2, R4, R12, 0x4 ;  /* 0x0000000c04047211 */ /* 0x000fca00078420ff */
[----:B------:R-:W-:Y:S02]  /*2bf0*/  IMAD.X R5, R5, 0x1, R13, P2 ;  /* 0x0000000105057824 */ /* 0x000fe400010e060d */
[----:B--2---:R-:W-:-:S04]  /*2c00*/  IMAD.U32 R7, R221, 0x10000, RZ ;  /* 0x00010000dd077824 */ /* 0x004fc800078e00ff */
[----:B------:R-:W-:-:S04]  /*2c10*/  FMUL R7, R7, R16 ;  /* 0x0000001007077220 */ /* 0x000fc80000400000 */
[----:B------:R-:W-:-:S05]  /*2c20*/  FFMA R7, R122, R2, R7 ;  /* 0x000000027a077223 */ /* 0x000fca0000000007 */
[----:B------:R-:W-:-:S05]  /*2c30*/  F2FP.BF16.F32.PACK_AB R7, RZ, R7 ;  /* 0x00000007ff07723e */ /* 0x000fca00000010ff */
[----:B------:R1:W-:Y:S01]  /*2c40*/  @P0 STG.E.U16 desc[UR54][R4.64], R7 ;  /* 0x0000000704000986 */ /* 0x0003e2000c101536 */
[----:B------:R-:W-:Y:S05]  /*2c50*/  @!P1 BRA `(.L_x_40) ;  /* 0x0000000000049947 */ /* 0x000fea0003800000 */
[----:B------:R2:W5:Y:S02]  /*2c60*/  LDG.E.LTC128B.U16 R221, desc[UR54][R20.64+0x2] ;  /* 0x0000023614dd7981 */ /* 0x000564000c1e1520 */
.L_x_40:
[----:B------:R-:W-:Y:S05]  /*2c70*/  BSYNC B1 ;  /* 0x0000000000017941 */ /* 0x000fea0003800000 */
.L_x_39:
[----:B-1---5:R-:W-:Y:S01]  /*2c80*/  IMAD.U32 R7, R221, 0x10000, RZ ;  /* 0x00010000dd077824 */ /* 0x022fe200078e00ff */
[----:B------:R-:W-:Y:S01]  /*2c90*/  ISETP.GT.AND P0, PT, R3, 0x8, PT ;  /* 0x000000080300780c */ /* 0x000fe20003f04270 */
[----:B------:R-:W-:Y:S02]  /*2ca0*/  BSSY B1, `(.L_x_41) ;  /* 0x0000008000017945 */ /* 0x000fe40003800000 */
[----:B------:R-:W-:Y:S01]  /*2cb0*/  FMUL R6, R7, R16 ;  /* 0x0000001007067220 */ /* 0x000fe20000400000 */
[----:B------:R-:W-:-:S03]  /*2cc0*/  ISETP.GT.AND P2, PT, R0, RZ, P0 ;  /* 0x000000ff0000720c */ /* 0x000fc60000744270 */
[----:B------:R-:W-:-:S05]  /*2cd0*/  FFMA R6, R123, R2, R6 ;  /* 0x000000027b067223 */ /* 0x000fca0000000006 */
[----:B------:R-:W-:-:S05]  /*2ce0*/  F2FP.BF16.F32.PACK_AB R6, RZ, R6 ;  /* 0x00000006ff06723e */ /* 0x000fca00000010ff */
[----:B------:R1:W-:Y:S01]  /*2cf0*/  @P1 STG.E.U16 desc[UR54][R4.64+0x2], R6 ;  /* 0x0000020604001986 */ /* 0x0003e2000c101536 */
[----:B------:R-:W-:Y:S05]  /*2d00*/  @!P2 BRA `(.L_x_42) ;  /* 0x000000000004a947 */ /* 0x000fea0003800000 */
[----:B------:R3:W5:Y:S02]  /*2d10*/  LDG.E.LTC128B.U16 R221, desc[UR54][R218.64+0x10] ;  /* 0x00001036dadd7981 */ /* 0x000764000c1e1520 */
.L_x_42:
[----:B------:R-:W-:Y:S05]  /*2d20*/  BSYNC B1 ;  /* 0x0000000000017941 */ /* 0x000fea0003800000 */
.L_x_41:
[----:B-----5:R-:W-:Y:S01]  /*2d30*/  IMAD.U32 R7, R221, 0x10000, RZ ;  /* 0x00010000dd077824 */ /* 0x020fe200078e00ff */
[----:B------:R-:W-:Y:S01]  /*2d40*/  ISETP.GT.AND P1, PT, R3, 0x9, PT ;  /* 0x000000090300780c */ /* 0x000fe20003f24270 */
[----:B-1----:R-:W-:Y:S01]  /*2d50*/  @P2 IMAD.MOV.U32 R6, RZ, RZ, R12 ;  /* 0x000000ffff062224 */ /* 0x002fe200078e000c */
[----:B------:R-:W-:Y:S01]  /*2d60*/  BSSY B1, `(.L_x_43) ;  /* 0x000000a000017945 */ /* 0x000fe20003800000 */
[----:B------:R-:W-:Y:S01]  /*2d70*/  FMUL R7, R7, R16 ;  /* 0x0000001007077220 */ /* 0x000fe20000400000 */
[----:B------:R-:W-:-:S03]  /*2d80*/  ISETP.GT.AND P3, PT, R0, RZ, P1 ;  /* 0x000000ff0000720c */ /* 0x000fc60000f64270 */
[----:B------:R-:W-:-:S05]  /*2d90*/  FFMA R7, R124, R2, R7 ;  /* 0x000000027c077223 */ /* 0x000fca0000000007 */
[----:B------:R-:W-:-:S04]  /*2da0*/  F2FP.BF16.F32.PACK_AB R7, RZ, R7 ;  /* 0x00000007ff07723e */ /* 0x000fc800000010ff */
[----:B------:R-:W-:Y:S01]  /*2db0*/  PRMT R8, R7, 0x7610, R8 ;  /* 0x0000761007087816 */ /* 0x000fe20000000008 */
[----:B------:R-:W-:-:S05]  /*2dc0*/  @P2 IMAD.MOV.U32 R7, RZ, RZ, R13 ;  /* 0x000000ffff072224 */ /* 0x000fca00078e000d */
[----:B------:R1:W-:Y:S01]  /*2dd0*/  @P2 STG.E.U16 desc[UR54][R6.64+0x10], R8 ;  /* 0x0000100806002986 */ /* 0x0003e2000c101536 */
[----:B------:R-:W-:Y:S05]  /*2de0*/  @!P3 BRA `(.L_x_44) ;  /* 0x000000000004b947 */ /* 0x000fea0003800000 */
[----:B------:R4:W5:Y:S02]  /*2df0*/  LDG.E.LTC128B.U16 R221, desc[UR54][R218.64+0x12] ;  /* 0x00001236dadd7981 */ /* 0x000964000c1e1520 */
.L_x_44:
[----:B------:R-:W-:Y:S05]  /*2e00*/  BSYNC B1 ;  /* 0x0000000000017941 */ /* 0x000fea0003800000 */
.L_x_43:
[----:B-1---5:R-:W-:Y:S01]  /*2e10*/  IMAD.U32 R7, R221, 0x10000, RZ ;  /* 0x00010000dd077824 */ /* 0x022fe200078e00ff */
[----:B------:R-:W-:Y:S01]  /*2e20*/  ISETP.GT.AND P0, PT, R0, 0x8, P0 ;  /* 0x000000080000780c */ /* 0x000fe20000704270 */
[----:B------:R-:W-:Y:S02]  /*2e30*/  BSSY B1, `(.L_x_45) ;  /* 0x000000a000017945 */ /* 0x000fe40003800000 */
[----:B------:R-:W-:Y:S01]  /*2e40*/  FMUL R6, R7, R16 ;  /* 0x0000001007067220 */ /* 0x000fe20000400000 */
[----:B------:R-:W-:-:S03]  /*2e50*/  @P3 IMAD.MOV.U32 R7, RZ, RZ, R13 ;  /* 0x000000ffff073224 */ /* 0x000fc600078e000d */
[----:B------:R-:W-:-:S05]  /*2e60*/  FFMA R6, R125, R2, R6 ;  /* 0x000000027d067223 */ /* 0x000fca0000000006 */
[----:B------:R-:W-:-:S04]  /*2e70*/  F2FP.BF16.F32.PACK_AB R6, RZ, R6 ;  /* 0x00000006ff06723e */ /* 0x000fc800000010ff */
[----:B------:R-:W-:Y:S01]  /*2e80*/  PRMT R8, R6, 0x7610, R8 ;  /* 0x0000761006087816 */ /* 0x000fe20000000008 */
[----:B------:R-:W-:-:S05]  /*2e90*/  @P3 IMAD.MOV.U32 R6, RZ, RZ, R12 ;  /* 0x000000ffff063224 */ /* 0x000fca00078e000c */
[----:B------:R1:W-:Y:S01]  /*2ea0*/  @P3 STG.E.U16 desc[UR54][R6.64+0x12], R8 ;  /* 0x0000120806003986 */ /* 0x0003e2000c101536 */
[----:B------:R-:W-:Y:S05]  /*2eb0*/  @!P0 BRA `(.L_x_46) ;  /* 0x0000000000048947 */ /* 0x000fea0003800000 */
[----:B------:R0:W5:Y:S02]  /*2ec0*/  LDG.E.LTC128B.U16 R221, desc[UR54][R20.64+0x10] ;  /* 0x0000103614dd7981 */ /* 0x000164000c1e1520 */
.L_x_46:
[----:B------:R-:W-:Y:S05]  /*2ed0*/  BSYNC B1 ;  /* 0x0000000000017941 */ /* 0x000fea0003800000 */
.L_x_45:
[----:B-1---5:R-:W-:Y:S01]  /*2ee0*/  IMAD.U32 R7, R221, 0x10000, RZ ;  /* 0x00010000dd077824 */ /* 0x022fe200078e00ff */
[----:B------:R-:W-:Y:S01]  /*2ef0*/  ISETP.GT.AND P1, PT, R0, 0x8, P1 ;  /* 0x000000080000780c */ /* 0x000fe20000f24270 */
[----:B------:R-:W-:Y:S02]  /*2f00*/  BSSY B1, `(.L_x_47) ;  /* 0x0000007000017945 */ /* 0x000fe40003800000 */
[----:B------:R-:W-:-:S04]  /*2f10*/  FMUL R7, R7, R16 ;  /* 0x0000001007077220 */ /* 0x000fc80000400000 */
[----:B------:R-:W-:-:S05]  /*2f20*/  FFMA R7, R126, R2, R7 ;  /* 0x000000027e077223 */ /* 0x000fca0000000007 */
[----:B------:R-:W-:-:S05]  /*2f30*/  F2FP.BF16.F32.PACK_AB R7, RZ, R7 ;  /* 0x00000007ff07723e */ /* 0x000fca00000010ff */
[----:B------:R1:W-:Y:S01]  /*2f40*/  @P0 STG.E.U16 desc[UR54][R4.64+0x10], R7 ;  /* 0x0000100704000986 */ /* 0x0003e2000c101536 */
[----:B------:R-:W-:Y:S05]  /*2f50*/  @!P1 BRA `(.L_x_48) ;  /* 0x0000000000049947 */ /* 0x000fea0003800000 */
[----:B------:R0:W5:Y:S02]  /*2f60*/  LDG.E.LTC128B.U16 R221, desc[UR54][R20.64+0x12] ;  /* 0x0000123614dd7981 */ /* 0x000164000c1e1520 */
.L_x_48:
[----:B------:R-:W-:Y:S05]  /*2f70*/  BSYNC B1 ;  /* 0x0000000000017941 */ /* 0x000fea0003800000 */
.L_x_47:
        /* <DEDUP_REMOVED lines=10> */
.L_x_50:
[----:B------:R-:W-:Y:S05]  /*3020*/  BSYNC B1 ;  /* 0x0000000000017941 */ /* 0x000fea0003800000 */
.L_x_49:
        /* <DEDUP_REMOVED lines=13> */
.L_x_52:
[----:B------:R-:W-:Y:S05]  /*3100*/  BSYNC B1 ;  /* 0x0000000000017941 */ /* 0x000fea0003800000 */
.L_x_51:
        /* <DEDUP_REMOVED lines=12> */
.L_x_54:
[----:B------:R-:W-:Y:S05]  /*31d0*/  BSYNC B1 ;  /* 0x0000000000017941 */ /* 0x000fea0003800000 */
.L_x_53:
        /* <DEDUP_REMOVED lines=9> */
.L_x_56:
[----:B------:R-:W-:Y:S05]  /*3270*/  BSYNC B1 ;  /* 0x0000000000017941 */ /* 0x000fea0003800000 */
.L_x_55:
        /* <DEDUP_REMOVED lines=10> */
.L_x_58:
[----:B------:R-:W-:Y:S05]  /*3320*/  BSYNC B1 ;  /* 0x0000000000017941 */ /* 0x000fea0003800000 */
.L_x_57:
        /* <DEDUP_REMOVED lines=13> */
.L_x_60:
[----:B------:R-:W-:Y:S05]  /*3400*/  BSYNC B1 ;  /* 0x0000000000017941 */ /* 0x000fea0003800000 */
.L_x_59:
        /* <DEDUP_REMOVED lines=12> */
.L_x_62:
[----:B------:R-:W-:Y:S05]  /*34d0*/  BSYNC B1 ;  /* 0x0000000000017941 */ /* 0x000fea0003800000 */
.L_x_61:
        /* <DEDUP_REMOVED lines=9> */
.L_x_64:
[----:B------:R-:W-:Y:S05]  /*3570*/  BSYNC B1 ;  /* 0x0000000000017941 */ /* 0x000fea0003800000 */
.L_x_63:
        /* <DEDUP_REMOVED lines=10> */
.L_x_66:
[----:B------:R-:W-:Y:S05]  /*3620*/  BSYNC B1 ;  /* 0x0000000000017941 */ /* 0x000fea0003800000 */
.L_x_65:
        /* <DEDUP_REMOVED lines=13> */
.L_x_68:
[----:B------:R-:W-:Y:S05]  /*3700*/  BSYNC B1 ;  /* 0x0000000000017941 */ /* 0x000fea0003800000 */
.L_x_67:
        /* <DEDUP_REMOVED lines=12> */
.L_x_70:
[----:B------:R-:W-:Y:S05]  /*37d0*/  BSYNC B1 ;  /* 0x0000000000017941 */ /* 0x000fea0003800000 */
.L_x_69:
        /* <DEDUP_REMOVED lines=9> */
.L_x_72:
[----:B------:R-:W-:Y:S05]  /*3870*/  BSYNC B1 ;  /* 0x0000000000017941 */ /* 0x000fea0003800000 */
.L_x_71:
        /* <DEDUP_REMOVED lines=10> */
.L_x_74:
[----:B------:R-:W-:Y:S05]  /*3920*/  BSYNC B1 ;  /* 0x0000000000017941 */ /* 0x000fea0003800000 */
.L_x_73:
        /* <DEDUP_REMOVED lines=13> */
.L_x_76:
[----:B------:R-:W-:Y:S05]  /*3a00*/  BSYNC B1 ;  /* 0x0000000000017941 */ /* 0x000fea0003800000 */
.L_x_75:
        /* <DEDUP_REMOVED lines=12> */
.L_x_78:
[----:B------:R-:W-:Y:S05]  /*3ad0*/  BSYNC B1 ;  /* 0x0000000000017941 */ /* 0x000fea0003800000 */
.L_x_77:
        /* <DEDUP_REMOVED lines=9> */
.L_x_80:
[----:B------:R-:W-:Y:S05]  /*3b70*/  BSYNC B1 ;  /* 0x0000000000017941 */ /* 0x000fea0003800000 */
.L_x_79:
        /* <DEDUP_REMOVED lines=10> */
.L_x_82:
[----:B------:R-:W-:Y:S05]  /*3c20*/  BSYNC B1 ;  /* 0x0000000000017941 */ /* 0x000fea0003800000 */
.L_x_81:
        /* <DEDUP_REMOVED lines=13> */
.L_x_84:
[----:B------:R-:W-:Y:S05]  /*3d00*/  BSYNC B1 ;  /* 0x0000000000017941 */ /* 0x000fea0003800000 */
.L_x_83:
        /* <DEDUP_REMOVED lines=12> */
.L_x_86:
[----:B------:R-:W-:Y:S05]  /*3dd0*/  BSYNC B1 ;  /* 0x0000000000017941 */ /* 0x000fea0003800000 */
.L_x_85:
        /* <DEDUP_REMOVED lines=9> */
.L_x_88:
[----:B------:R-:W-:Y:S05]  /*3e70*/  BSYNC B1 ;  /* 0x0000000000017941 */ /* 0x000fea0003800000 */
.L_x_87:
        /* <DEDUP_REMOVED lines=10> */
.L_x_90:
[----:B------:R-:W-:Y:S05]  /*3f20*/  BSYNC B1 ;  /* 0x0000000000017941 */ /* 0x000fea0003800000 */
.L_x_89:
        /* <DEDUP_REMOVED lines=13> */
.L_x_92:
[----:B------:R-:W-:Y:S05]  /*4000*/  BSYNC B1 ;  /* 0x0000000000017941 */ /* 0x000fea0003800000 */
.L_x_91:
        /* <DEDUP_REMOVED lines=12> */
.L_x_94:
[----:B------:R-:W-:Y:S05]  /*40d0*/  BSYNC B1 ;  /* 0x0000000000017941 */ /* 0x000fea0003800000 */
.L_x_93:
        /* <DEDUP_REMOVED lines=9> */
.L_x_96:
[----:B------:R-:W-:Y:S05]  /*4170*/  BSYNC B1 ;  /* 0x0000000000017941 */ /* 0x000fea0003800000 */
.L_x_95:
        /* <DEDUP_REMOVED lines=10> */
.L_x_98:
[----:B------:R-:W-:Y:S05]  /*4220*/  BSYNC B1 ;  /* 0x0000000000017941 */ /* 0x000fea0003800000 */
.L_x_97:
        /* <DEDUP_REMOVED lines=13> */
.L_x_100:
[----:B------:R-:W-:Y:S05]  /*4300*/  BSYNC B1 ;  /* 0x0000000000017941 */ /* 0x000fea0003800000 */
.L_x_99:
        /* <DEDUP_REMOVED lines=12> */
.L_x_102:
[----:B------:R-:W-:Y:S05]  /*43d0*/  BSYNC B1 ;  /* 0x0000000000017941 */ /* 0x000fea0003800000 */
.L_x_101:
        /* <DEDUP_REMOVED lines=9> */
.L_x_104:
[----:B------:R-:W-:Y:S05]  /*4470*/  BSYNC B1 ;  /* 0x0000000000017941 */ /* 0x000fea0003800000 */
.L_x_103:
        /* <DEDUP_REMOVED lines=10> */
.L_x_106:
[----:B------:R-:W-:Y:S05]  /*4520*/  BSYNC B1 ;  /* 0x0000000000017941 */ /* 0x000fea0003800000 */
.L_x_105:
        /* <DEDUP_REMOVED lines=13> */
.L_x_108:
[----:B------:R-:W-:Y:S05]  /*4600*/  BSYNC B1 ;  /* 0x0000000000017941 */ /* 0x000fea0003800000 */
.L_x_107:
        /* <DEDUP_REMOVED lines=12> */
.L_x_110:
[----:B------:R-:W-:Y:S05]  /*46d0*/  BSYNC B1 ;  /* 0x0000000000017941 */ /* 0x000fea0003800000 */
.L_x_109:
        /* <DEDUP_REMOVED lines=9> */
.L_x_112:
[----:B------:R-:W-:Y:S05]  /*4770*/  BSYNC B1 ;  /* 0x0000000000017941 */ /* 0x000fea0003800000 */
.L_x_111:
        /* <DEDUP_REMOVED lines=10> */
.L_x_114:
[----:B------:R-:W-:Y:S05]  /*4820*/  BSYNC B1 ;  /* 0x0000000000017941 */ /* 0x000fea0003800000 */
.L_x_113:
        /* <DEDUP_REMOVED lines=13> */
.L_x_116:
[----:B------:R-:W-:Y:S05]  /*4900*/  BSYNC B1 ;  /* 0x0000000000017941 */ /* 0x000fea0003800000 */
.L_x_115:
[----:B-1---5:R-:W-:Y:S01]  /*4910*/  SHF.L.U32 R7, R221, 0x10, RZ ;  /* 0x00000010dd077819 */ /* 0x022fe200000006ff */
[----:B------:R-:W-:Y:S01]  /*4920*/  BSSY B1, `(.L_x_117) ;  /* 0x000000b000017945 */ /* 0x000fe20003800000 */
[----:B------:R-:W-:-:S03]  /*4930*/  ISETP.GT.AND P0, PT, R0, 0x8, P0 ;  /* 0x000000080000780c */ /* 0x000fc60000704270 */
        /* <DEDUP_REMOVED lines=9> */
.L_x_118:
[----:B------:R-:W-:Y:S05]  /*49d0*/  BSYNC B1 ;  /* 0x0000000000017941 */ /* 0x000fea0003800000 */
.L_x_117:
        /* <DEDUP_REMOVED lines=9> */
.L_x_120:
[----:B------:R-:W-:Y:S05]  /*4a70*/  BSYNC B1 ;  /* 0x0000000000017941 */ /* 0x000fea0003800000 */
.L_x_119:
        /* <DEDUP_REMOVED lines=10> */
.L_x_122:
[----:B------:R-:W-:Y:S05]  /*4b20*/  BSYNC B1 ;  /* 0x0000000000017941 */ /* 0x000fea0003800000 */
.L_x_121:
        /* <DEDUP_REMOVED lines=13> */
.L_x_124:
[----:B------:R-:W-:Y:S05]  /*4c00*/  BSYNC B1 ;  /* 0x0000000000017941 */ /* 0x000fea0003800000 */
.L_x_123:
        /* <DEDUP_REMOVED lines=12> */
.L_x_126:
[----:B------:R-:W-:Y:S05]  /*4cd0*/  BSYNC B1 ;  /* 0x0000000000017941 */ /* 0x000fea0003800000 */
.L_x_125:
        /* <DEDUP_REMOVED lines=9> */
.L_x_128:
[----:B------:R-:W-:Y:S05]  /*4d70*/  BSYNC B1 ;  /* 0x0000000000017941 */ /* 0x000fea0003800000 */
.L_x_127:
        /* <DEDUP_REMOVED lines=10> */
.L_x_130:
[----:B------:R-:W-:Y:S05]  /*4e20*/  BSYNC B1 ;  /* 0x0000000000017941 */ /* 0x000fea0003800000 */
.L_x_129:
        /* <DEDUP_REMOVED lines=13> */
.L_x_132:
[----:B------:R-:W-:Y:S05]  /*4f00*/  BSYNC B1 ;  /* 0x0000000000017941 */ /* 0x000fea0003800000 */
.L_x_131:
        /* <DEDUP_REMOVED lines=12> */
.L_x_134:
[----:B------:R-:W-:Y:S05]  /*4fd0*/  BSYNC B1 ;  /* 0x0000000000017941 */ /* 0x000fea0003800000 */
.L_x_133:
        /* <DEDUP_REMOVED lines=9> */
.L_x_136:
[----:B------:R-:W-:Y:S05]  /*5070*/  BSYNC B1 ;  /* 0x0000000000017941 */ /* 0x000fea0003800000 */
.L_x_135:
        /* <DEDUP_REMOVED lines=10> */
.L_x_138:
[----:B------:R-:W-:Y:S05]  /*5120*/  BSYNC B1 ;  /* 0x0000000000017941 */ /* 0x000fea0003800000 */
.L_x_137:
        /* <DEDUP_REMOVED lines=13> */
.L_x_140:
[----:B------:R-:W-:Y:S05]  /*5200*/  BSYNC B1 ;  /* 0x0000000000017941 */ /* 0x000fea0003800000 */
.L_x_139:
        /* <DEDUP_REMOVED lines=12> */
.L_x_142:
[----:B------:R-:W-:Y:S05]  /*52d0*/  BSYNC B1 ;  /* 0x0000000000017941 */ /* 0x000fea0003800000 */
.L_x_141:
        /* <DEDUP_REMOVED lines=9> */
.L_x_144:
[----:B------:R-:W-:Y:S05]  /*5370*/  BSYNC B1 ;  /* 0x0000000000017941 */ /* 0x000fea0003800000 */
.L_x_143:
        /* <DEDUP_REMOVED lines=10> */
.L_x_146:
[----:B------:R-:W-:Y:S05]  /*5420*/  BSYNC B1 ;  /* 0x0000000000017941 */ /* 0x000fea0003800000 */
.L_x_145:
        /* <DEDUP_REMOVED lines=13> */
.L_x_148:
[----:B------:R-:W-:Y:S05]  /*5500*/  BSYNC B1 ;  /* 0x0000000000017941 */ /* 0x000fea0003800000 */
.L_x_147:
        /* <DEDUP_REMOVED lines=12> */
.L_x_150:
[----:B------:R-:W-:Y:S05]  /*55d0*/  BSYNC B1 ;  /* 0x0000000000017941 */ /* 0x000fea0003800000 */
.L_x_149:
        /* <DEDUP_REMOVED lines=9> */
.L_x_152:
[----:B------:R-:W-:Y:S05]  /*5670*/  BSYNC B1 ;  /* 0x0000000000017941 */ /* 0x000fea0003800000 */
.L_x_151:
        /* <DEDUP_REMOVED lines=10> */
.L_x_154:
[----:B------:R-:W-:Y:S05]  /*5720*/  BSYNC B1 ;  /* 0x0000000000017941 */ /* 0x000fea0003800000 */
.L_x_153:
        /* <DEDUP_REMOVED lines=13> */
.L_x_156:
[----:B------:R-:W-:Y:S05]  /*5800*/  BSYNC B1 ;  /* 0x0000000000017941 */ /* 0x000fea0003800000 */
.L_x_155:
        /* <DEDUP_REMOVED lines=12> */
.L_x_158:
[----:B------:R-:W-:Y:S05]  /*58d0*/  BSYNC B1 ;  /* 0x0000000000017941 */ /* 0x000fea0003800000 */
.L_x_157:
        /* <DEDUP_REMOVED lines=9> */
.L_x_160:
[----:B------:R-:W-:Y:S05]  /*5970*/  BSYNC B1 ;  /* 0x0000000000017941 */ /* 0x000fea0003800000 */
.L_x_159:
        /* <DEDUP_REMOVED lines=10> */
.L_x_162:
[----:B------:R-:W-:Y:S05]  /*5a20*/  BSYNC B1 ;  /* 0x0000000000017941 */ /* 0x000fea0003800000 */
.L_x_161:
        /* <DEDUP_REMOVED lines=13> */
.L_x_164:
[----:B------:R-:W-:Y:S05]  /*5b00*/  BSYNC B1 ;  /* 0x0000000000017941 */ /* 0x000fea0003800000 */
.L_x_163:
        /* <DEDUP_REMOVED lines=12> */
.L_x_166:
[----:B------:R-:W-:Y:S05]  /*5bd0*/  BSYNC B1 ;  /* 0x0000000000017941 */ /* 0x000fea0003800000 */
.L_x_165:
        /* <DEDUP_REMOVED lines=9> */
.L_x_168:
[----:B------:R-:W-:Y:S05]  /*5c70*/  BSYNC B1 ;  /* 0x0000000000017941 */ /* 0x000fea0003800000 */
.L_x_167:
        /* <DEDUP_REMOVED lines=10> */
.L_x_170:
[----:B------:R-:W-:Y:S05]  /*5d20*/  BSYNC B1 ;  /* 0x0000000000017941 */ /* 0x000fea0003800000 */
.L_x_169:
        /* <DEDUP_REMOVED lines=13> */
.L_x_172:
[----:B------:R-:W-:Y:S05]  /*5e00*/  BSYNC B1 ;  /* 0x0000000000017941 */ /* 0x000fea0003800000 */
.L_x_171:
        /* <DEDUP_REMOVED lines=12> */
.L_x_174:
[----:B------:R-:W-:Y:S05]  /*5ed0*/  BSYNC B1 ;  /* 0x0000000000017941 */ /* 0x000fea0003800000 */
.L_x_173:
        /* <DEDUP_REMOVED lines=9> */
.L_x_176:
[----:B------:R-:W-:Y:S05]  /*5f70*/  BSYNC B1 ;  /* 0x0000000000017941 */ /* 0x000fea0003800000 */
.L_x_175:
        /* <DEDUP_REMOVED lines=10> */
.L_x_178:
[----:B------:R-:W-:Y:S05]  /*6020*/  BSYNC B1 ;  /* 0x0000000000017941 */ /* 0x000fea0003800000 */
.L_x_177:
        /* <DEDUP_REMOVED lines=13> */
.L_x_180:
[----:B------:R-:W-:Y:S05]  /*6100*/  BSYNC B1 ;  /* 0x0000000000017941 */ /* 0x000fea0003800000 */
.L_x_179:
        /* <DEDUP_REMOVED lines=12> */
.L_x_182:
[----:B------:R-:W-:Y:S05]  /*61d0*/  BSYNC B1 ;  /* 0x0000000000017941 */ /* 0x000fea0003800000 */
.L_x_181:
        /* <DEDUP_REMOVED lines=9> */
.L_x_184:
[----:B------:R-:W-:Y:S05]  /*6270*/  BSYNC B1 ;  /* 0x0000000000017941 */ /* 0x000fea0003800000 */
.L_x_183:
        /* <DEDUP_REMOVED lines=10> */
.L_x_186:
[----:B------:R-:W-:Y:S05]  /*6320*/  BSYNC B1 ;  /* 0x0000000000017941 */ /* 0x000fea0003800000 */
.L_x_185:
        /* <DEDUP_REMOVED lines=13> */
.L_x_188:
[----:B------:R-:W-:Y:S05]  /*6400*/  BSYNC B1 ;  /* 0x0000000000017941 */ /* 0x000fea0003800000 */
.L_x_187:
        /* <DEDUP_REMOVED lines=12> */
.L_x_190:
[----:B------:R-:W-:Y:S05]  /*64d0*/  BSYNC B1 ;  /* 0x0000000000017941 */ /* 0x000fea0003800000 */
.L_x_189:
        /* <DEDUP_REMOVED lines=9> */
.L_x_192:
[----:B------:R-:W-:Y:S05]  /*6570*/  BSYNC B1 ;  /* 0x0000000000017941 */ /* 0x000fea0003800000 */
.L_x_191:
        /* <DEDUP_REMOVED lines=10> */
.L_x_194:
[----:B------:R-:W-:Y:S05]  /*6620*/  BSYNC B1 ;  /* 0x0000000000017941 */ /* 0x000fea0003800000 */
.L_x_193:
        /* <DEDUP_REMOVED lines=13> */
.L_x_196:
[----:B------:R-:W-:Y:S05]  /*6700*/  BSYNC B1 ;  /* 0x0000000000017941 */ /* 0x000fea0003800000 */
.L_x_195:
        /* <DEDUP_REMOVED lines=12> */
.L_x_198:
[----:B------:R-:W-:Y:S05]  /*67d0*/  BSYNC B1 ;  /* 0x0000000000017941 */ /* 0x000fea0003800000 */
.L_x_197:
        /* <DEDUP_REMOVED lines=9> */
.L_x_200:
[----:B------:R-:W-:Y:S05]  /*6870*/  BSYNC B1 ;  /* 0x0000000000017941 */ /* 0x000fea0003800000 */
.L_x_199:
        /* <DEDUP_REMOVED lines=10> */
.L_x_202:
[----:B------:R-:W-:Y:S05]  /*6920*/  BSYNC B1 ;  /* 0x0000000000017941 */ /* 0x000fea0003800000 */
.L_x_201:
        /* <DEDUP_REMOVED lines=13> */
.L_x_204:
[----:B------:R-:W-:Y:S05]  /*6a00*/  BSYNC B1 ;  /* 0x0000000000017941 */ /* 0x000fea0003800000 */
.L_x_203:
        /* <DEDUP_REMOVED lines=12> */
.L_x_206:
[----:B------:R-:W-:Y:S05]  /*6ad0*/  BSYNC B1 ;  /* 0x0000000000017941 */ /* 0x000fea0003800000 */
.L_x_205:
        /* <DEDUP_REMOVED lines=9> */
.L_x_208:
[----:B------:R-:W-:Y:S05]  /*6b70*/  BSYNC B1 ;  /* 0x0000000000017941 */ /* 0x000fea0003800000 */
.L_x_207:
        /* <DEDUP_REMOVED lines=10> */
.L_x_210:
[----:B------:R-:W-:Y:S05]  /*6c20*/  BSYNC B1 ;  /* 0x0000000000017941 */ /* 0x000fea0003800000 */
.L_x_209:
        /* <DEDUP_REMOVED lines=13> */
.L_x_212:
[----:B------:R-:W-:Y:S05]  /*6d00*/  BSYNC B1 ;  /* 0x0000000000017941 */ /* 0x000fea0003800000 */
.L_x_211:
        /* <DEDUP_REMOVED lines=12> */
.L_x_214:
[----:B------:R-:W-:Y:S05]  /*6dd0*/  BSYNC B1 ;  /* 0x0000000000017941 */ /* 0x000fea0003800000 */
.L_x_213:
        /* <DEDUP_REMOVED lines=9> */
.L_x_216:
[----:B------:R-:W-:Y:S05]  /*6e70*/  BSYNC B1 ;  /* 0x0000000000017941 */ /* 0x000fea0003800000 */
.L_x_215:
        /* <DEDUP_REMOVED lines=10> */
.L_x_218:
[----:B------:R-:W-:Y:S05]  /*6f20*/  BSYNC B1 ;  /* 0x0000000000017941 */ /* 0x000fea0003800000 */
.L_x_217:
        /* <DEDUP_REMOVED lines=13> */
.L_x_220:
[----:B------:R-:W-:Y:S05]  /*7000*/  BSYNC B1 ;  /* 0x0000000000017941 */ /* 0x000fea0003800000 */
.L_x_219:
        /* <DEDUP_REMOVED lines=12> */
.L_x_222:
[----:B------:R-:W-:Y:S05]  /*70d0*/  BSYNC B1 ;  /* 0x0000000000017941 */ /* 0x000fea0003800000 */
.L_x_221:
        /* <DEDUP_REMOVED lines=9> */
.L_x_224:
[----:B------:R-:W-:Y:S05]  /*7170*/  BSYNC B1 ;  /* 0x0000000000017941 */ /* 0x000fea0003800000 */
.L_x_223:
        /* <DEDUP_REMOVED lines=10> */
.L_x_226:
[----:B------:R-:W-:Y:S05]  /*7220*/  BSYNC B1 ;  /* 0x0000000000017941 */ /* 0x000fea0003800000 */
.L_x_225:
        /* <DEDUP_REMOVED lines=8> */
[----:B------:R-:W-:Y:S02]  /*72b0*/  PRMT R8, R7, 0x7610, R8 ;  /* 0x0000761007087816 */ /* 0x000fe40000000008 */
[----:B------:R-:W-:-:S05]  /*72c0*/  @P2 MOV R7, R13 ;  /* 0x0000000d00072202 */ /* 0x000fca0000000f00 */
[----:B------:R1:W-:Y:S01]  /*72d0*/  @P2 STG.E.U16 desc[UR54][R6.64+0x180], R8 ;  /* 0x0001800806002986 */ /* 0x0003e2000c101536 */
[----:B------:R-:W-:Y:S05]  /*72e0*/  @!P3 BRA `(.L_x_228) ;  /* 0x000000000004b947 */ /* 0x000fea0003800000 */
[----:B------:R0:W5:Y:S02]  /*72f0*/  LDG.E.LTC128B.U16 R221, desc[UR54][R218.64+0x182] ;  /* 0x00018236dadd7981 */ /* 0x000164000c1e1520 */
.L_x_228:
[----:B------:R-:W-:Y:S05]  /*7300*/  BSYNC B1 ;  /* 0x0000000000017941 */ /* 0x000fea0003800000 */
.L_x_227:
        /* <DEDUP_REMOVED lines=12> */
.L_x_230:
[----:B------:R-:W-:Y:S05]  /*73d0*/  BSYNC B1 ;  /* 0x0000000000017941 */ /* 0x000fea0003800000 */
.L_x_229:
        /* <DEDUP_REMOVED lines=9> */
.L_x_232:
[----:B------:R-:W-:Y:S05]  /*7470*/  BSYNC B1 ;  /* 0x0000000000017941 */ /* 0x000fea0003800000 */
.L_x_231:
        /* <DEDUP_REMOVED lines=10> */
.L_x_234:
[----:B------:R-:W-:Y:S05]  /*7520*/  BSYNC B1 ;  /* 0x0000000000017941 */ /* 0x000fea0003800000 */
.L_x_233:
        /* <DEDUP_REMOVED lines=13> */
.L_x_236:
[----:B------:R-:W-:Y:S05]  /*7600*/  BSYNC B1 ;  /* 0x0000000000017941 */ /* 0x000fea0003800000 */
.L_x_235:
        /* <DEDUP_REMOVED lines=12> */
.L_x_238:
[----:B------:R-:W-:Y:S05]  /*76d0*/  BSYNC B1 ;  /* 0x0000000000017941 */ /* 0x000fea0003800000 */
.L_x_237:
        /* <DEDUP_REMOVED lines=9> */
.L_x_240:
[----:B------:R-:W-:Y:S05]  /*7770*/  BSYNC B1 ;  /* 0x0000000000017941 */ /* 0x000fea0003800000 */
.L_x_239:
        /* <DEDUP_REMOVED lines=10> */
.L_x_242:
[----:B------:R-:W-:Y:S05]  /*7820*/  BSYNC B1 ;  /* 0x0000000000017941 */ /* 0x000fea0003800000 */
.L_x_241:
        /* <DEDUP_REMOVED lines=13> */
.L_x_244:
[----:B------:R-:W-:Y:S05]  /*7900*/  BSYNC B1 ;  /* 0x0000000000017941 */ /* 0x000fea0003800000 */
.L_x_243:
        /* <DEDUP_REMOVED lines=12> */
.L_x_246:
[----:B------:R-:W-:Y:S05]  /*79d0*/  BSYNC B1 ;  /* 0x0000000000017941 */ /* 0x000fea0003800000 */
.L_x_245:
        /* <DEDUP_REMOVED lines=9> */
.L_x_248:
[----:B------:R-:W-:Y:S05]  /*7a70*/  BSYNC B1 ;  /* 0x0000000000017941 */ /* 0x000fea0003800000 */
.L_x_247:
        /* <DEDUP_REMOVED lines=10> */
.L_x_250:
[----:B------:R-:W-:Y:S05]  /*7b20*/  BSYNC B1 ;  /* 0x0000000000017941 */ /* 0x000fea0003800000 */
.L_x_249:
        /* <DEDUP_REMOVED lines=13> */
.L_x_252:
[----:B------:R-:W-:Y:S05]  /*7c00*/  BSYNC B1 ;  /* 0x0000000000017941 */ /* 0x000fea0003800000 */
.L_x_251:
        /* <DEDUP_REMOVED lines=12> */
.L_x_254:
[----:B------:R-:W-:Y:S05]  /*7cd0*/  BSYNC B1 ;  /* 0x0000000000017941 */ /* 0x000fea0003800000 */
.L_x_253:
        /* <DEDUP_REMOVED lines=9> */
.L_x_256:
[----:B------:R-:W-:Y:S05]  /*7d70*/  BSYNC B1 ;  /* 0x0000000000017941 */ /* 0x000fea0003800000 */
.L_x_255:
        /* <DEDUP_REMOVED lines=10> */
.L_x_258:
[----:B------:R-:W-:Y:S05]  /*7e20*/  BSYNC B1 ;  /* 0x0000000000017941 */ /* 0x000fea0003800000 */
.L_x_257:
        /* <DEDUP_REMOVED lines=13> */
.L_x_260:
[----:B------:R-:W-:Y:S05]  /*7f00*/  BSYNC B1 ;  /* 0x0000000000017941 */ /* 0x000fea0003800000 */
.L_x_259:
        /* <DEDUP_REMOVED lines=12> */
.L_x_262:
[----:B------:R-:W-:Y:S05]  /*7fd0*/  BSYNC B1 ;  /* 0x0000000000017941 */ /* 0x000fea0003800000 */
.L_x_261:
        /* <DEDUP_REMOVED lines=9> */
.L_x_264:
[----:B------:R-:W-:Y:S05]  /*8070*/  BSYNC B1 ;  /* 0x0000000000017941 */ /* 0x000fea0003800000 */
.L_x_263:
        /* <DEDUP_REMOVED lines=10> */
.L_x_266:
[----:B------:R-:W-:Y:S05]  /*8120*/  BSYNC B1 ;  /* 0x0000000000017941 */ /* 0x000fea0003800000 */
.L_x_265:
        /* <DEDUP_REMOVED lines=13> */
.L_x_268:
[----:B------:R-:W-:Y:S05]  /*8200*/  BSYNC B1 ;  /* 0x0000000000017941 */ /* 0x000fea0003800000 */
.L_x_267:
        /* <DEDUP_REMOVED lines=12> */
.L_x_270:
[----:B------:R-:W-:Y:S05]  /*82d0*/  BSYNC B1 ;  /* 0x0000000000017941 */ /* 0x000fea0003800000 */
.L_x_269:
        /* <DEDUP_REMOVED lines=9> */
.L_x_272:
[----:B------:R-:W-:Y:S05]  /*8370*/  BSYNC B1 ;  /* 0x0000000000017941 */ /* 0x000fea0003800000 */
.L_x_271:
        /* <DEDUP_REMOVED lines=10> */
.L_x_274:
[----:B------:R-:W-:Y:S05]  /*8420*/  BSYNC B1 ;  /* 0x0000000000017941 */ /* 0x000fea0003800000 */
.L_x_273:
        /* <DEDUP_REMOVED lines=13> */
.L_x_276:
[----:B------:R-:W-:Y:S05]  /*8500*/  BSYNC B1 ;  /* 0x0000000000017941 */ /* 0x000fea0003800000 */
.L_x_275:
        /* <DEDUP_REMOVED lines=12> */
.L_x_278:
[----:B------:R-:W-:Y:S05]  /*85d0*/  BSYNC B1 ;  /* 0x0000000000017941 */ /* 0x000fea0003800000 */
.L_x_277:
        /* <DEDUP_REMOVED lines=9> */
.L_x_280:
[----:B------:R-:W-:Y:S05]  /*8670*/  BSYNC B1 ;  /* 0x0000000000017941 */ /* 0x000fea0003800000 */
.L_x_279:
        /* <DEDUP_REMOVED lines=10> */
.L_x_282:
[----:B------:R-:W-:Y:S05]  /*8720*/  BSYNC B1 ;  /* 0x0000000000017941 */ /* 0x000fea0003800000 */
.L_x_281:
        /* <DEDUP_REMOVED lines=13> */
.L_x_284:
[----:B------:R-:W-:Y:S05]  /*8800*/  BSYNC B1 ;  /* 0x0000000000017941 */ /* 0x000fea0003800000 */
.L_x_283:
        /* <DEDUP_REMOVED lines=12> */
.L_x_286:
[----:B------:R-:W-:Y:S05]  /*88d0*/  BSYNC B1 ;  /* 0x0000000000017941 */ /* 0x000fea0003800000 */
.L_x_285:
        /* <DEDUP_REMOVED lines=9> */
.L_x_288:
[----:B------:R-:W-:Y:S05]  /*8970*/  BSYNC B1 ;  /* 0x0000000000017941 */ /* 0x000fea0003800000 */
.L_x_287:
        /* <DEDUP_REMOVED lines=10> */
.L_x_290:
[----:B------:R-:W-:Y:S05]  /*8a20*/  BSYNC B1 ;  /* 0x0000000000017941 */ /* 0x000fea0003800000 */
.L_x_289:
        /* <DEDUP_REMOVED lines=13> */
.L_x_292:
[----:B------:R-:W-:Y:S05]  /*8b00*/  BSYNC B1 ;  /* 0x0000000000017941 */ /* 0x000fea0003800000 */
.L_x_291:
        /* <DEDUP_REMOVED lines=12> */
.L_x_294:
[----:B------:R-:W-:Y:S05]  /*8bd0*/  BSYNC B1 ;  /* 0x0000000000017941 */ /* 0x000fea0003800000 */
.L_x_293:
        /* <DEDUP_REMOVED lines=9> */
.L_x_296:
[----:B------:R-:W-:Y:S05]  /*8c70*/  BSYNC B1 ;  /* 0x0000000000017941 */ /* 0x000fea0003800000 */
.L_x_295:
        /* <DEDUP_REMOVED lines=10> */
.L_x_298:
[----:B------:R-:W-:Y:S05]  /*8d20*/  BSYNC B1 ;  /* 0x0000000000017941 */ /* 0x000fea0003800000 */
.L_x_297:
        /* <DEDUP_REMOVED lines=13> */
.L_x_300:
[----:B------:R-:W-:Y:S05]  /*8e00*/  BSYNC B1 ;  /* 0x0000000000017941 */ /* 0x000fea0003800000 */
.L_x_299:
        /* <DEDUP_REMOVED lines=12> */
.L_x_302:
[----:B------:R-:W-:Y:S05]  /*8ed0*/  BSYNC B1 ;  /* 0x0000000000017941 */ /* 0x000fea0003800000 */
.L_x_301:
        /* <DEDUP_REMOVED lines=9> */
.L_x_304:
[----:B------:R-:W-:Y:S05]  /*8f70*/  BSYNC B1 ;  /* 0x0000000000017941 */ /* 0x000fea0003800000 */
.L_x_303:
        /* <DEDUP_REMOVED lines=10> */
.L_x_306:
[----:B------:R-:W-:Y:S05]  /*9020*/  BSYNC B1 ;  /* 0x0000000000017941 */ /* 0x000fea0003800000 */
.L_x_305:
        /* <DEDUP_REMOVED lines=13> */
.L_x_308:
[----:B------:R-:W-:Y:S05]  /*9100*/  BSYNC B1 ;  /* 0x0000000000017941 */ /* 0x000fea0003800000 */
.L_x_307:
        /* <DEDUP_REMOVED lines=12> */
.L_x_310:
[----:B------:R-:W-:Y:S05]  /*91d0*/  BSYNC B1 ;  /* 0x0000000000017941 */ /* 0x000fea0003800000 */
.L_x_309:
        /* <DEDUP_REMOVED lines=9> */
.L_x_312:
[----:B------:R-:W-:Y:S05]  /*9270*/  BSYNC B1 ;  /* 0x0000000000017941 */ /* 0x000fea0003800000 */
.L_x_311:
        /* <DEDUP_REMOVED lines=10> */
.L_x_314:
[----:B------:R-:W-:Y:S05]  /*9320*/  BSYNC B1 ;  /* 0x0000000000017941 */ /* 0x000fea0003800000 */
.L_x_313:
        /* <DEDUP_REMOVED lines=13> */
.L_x_316:
[----:B------:R-:W-:Y:S05]  /*9400*/  BSYNC B1 ;  /* 0x0000000000017941 */ /* 0x000fea0003800000 */
.L_x_315:
        /* <DEDUP_REMOVED lines=12> */
.L_x_318:
[----:B------:R-:W-:Y:S05]  /*94d0*/  BSYNC B1 ;  /* 0x0000000000017941 */ /* 0x000fea0003800000 */
.L_x_317:
        /* <DEDUP_REMOVED lines=9> */
.L_x_320:
[----:B------:R-:W-:Y:S05]  /*9570*/  BSYNC B1 ;  /* 0x0000000000017941 */ /* 0x000fea0003800000 */
.L_x_319:
        /* <DEDUP_REMOVED lines=10> */
.L_x_322:
[----:B------:R-:W-:Y:S05]  /*9620*/  BSYNC B1 ;  /* 0x0000000000017941 */ /* 0x000fea0003800000 */
.L_x_321:
        /* <DEDUP_REMOVED lines=13> */
.L_x_324:
[----:B------:R-:W-:Y:S05]  /*9700*/  BSYNC B1 ;  /* 0x0000000000017941 */ /* 0x000fea0003800000 */
.L_x_323:
        /* <DEDUP_REMOVED lines=12> */
.L_x_326:
[----:B------:R-:W-:Y:S05]  /*97d0*/  BSYNC B1 ;  /* 0x0000000000017941 */ /* 0x000fea0003800000 */
.L_x_325:
        /* <DEDUP_REMOVED lines=9> */
.L_x_328:
[----:B------:R-:W-:Y:S05]  /*9870*/  BSYNC B1 ;  /* 0x0000000000017941 */ /* 0x000fea0003800000 */
.L_x_327:
        /* <DEDUP_REMOVED lines=10> */
.L_x_330:
[----:B------:R-:W-:Y:S05]  /*9920*/  BSYNC B1 ;  /* 0x0000000000017941 */ /* 0x000fea0003800000 */
.L_x_329:
        /* <DEDUP_REMOVED lines=13> */
.L_x_332:
[----:B------:R-:W-:Y:S05]  /*9a00*/  BSYNC B1 ;  /* 0x0000000000017941 */ /* 0x000fea0003800000 */
.L_x_331:
        /* <DEDUP_REMOVED lines=12> */
.L_x_334:
[----:B------:R-:W-:Y:S05]  /*9ad0*/  BSYNC B1 ;  /* 0x0000000000017941 */ /* 0x000fea0003800000 */
.L_x_333:
        /* <DEDUP_REMOVED lines=9> */
.L_x_336:
[----:B------:R-:W-:Y:S05]  /*9b70*/  BSYNC B1 ;  /* 0x0000000000017941 */ /* 0x000fea0003800000 */
.L_x_335:
        /* <DEDUP_REMOVED lines=10> */
.L_x_338:
[----:B------:R-:W-:Y:S05]  /*9c20*/  BSYNC B1 ;  /* 0x0000000000017941 */ /* 0x000fea0003800000 */
.L_x_337:
[----:B-----5:R-:W-:Y:S01]  /*9c30*/  IMAD.U32 R7, R221, 0x10000, RZ ;  /* 0x00010000dd077824 */ /* 0x020fe200078e00ff */
[----:B-1----:R-:W-:Y:S01]  /*9c40*/  @P2 MOV R6, R12 ;  /* 0x0000000c00062202 */ /* 0x002fe20000000f00 */
[----:B------:R-:W-:Y:S01]  /*9c50*/  BSSY B1, `(.L_x_339) ;  /* 0x000000b000017945 */ /* 0x000fe20003800000 */
[----:B------:R-:W-:Y:S01]  /*9c60*/  ISETP.GT.AND P1, PT, R3, 0x131, PT ;  /* 0x000001310300780c */ /* 0x000fe20003f24270 */
[----:B------:R-:W-:-:S03]  /*9c70*/  FMUL R7, R7, R16 ;  /* 0x0000001007077220 */ /* 0x000fc60000400000 */
[----:B------:R-:W-:Y:S01]  /*9c80*/  ISETP.GT.AND P3, PT, R0, RZ, P1 ;  /* 0x000000ff0000720c */ /* 0x000fe20000f64270 */
[----:B------:R-:W-:-:S05]  /*9c90*/  FFMA R7, R80, R2, R7 ;  /* 0x0000000250077223 */ /* 0x000fca0000000007 */
[----:B------:R-:W-:-:S04]  /*9ca0*/  F2FP.BF16.F32.PACK_AB R7, RZ, R7 ;  /* 0x00000007ff07723e */ /* 0x000fc800000010ff */
[----:B------:R-:W-:Y:S01]  /*9cb0*/  PRMT R8, R7, 0x7610, R8 ;  /* 0x0000761007087816 */ /* 0x000fe20000000008 */
[----:B------:R-:W-:-:S05]  /*9cc0*/  @P2 IMAD.MOV.U32 R7, RZ, RZ, R13 ;  /* 0x000000ffff072224 */ /* 0x000fca00078e000d */
[----:B------:R1:W-:Y:S01]  /*9cd0*/  @P2 STG.E.U16 desc[UR54][R6.64+0x260], R8 ;  /* 0x0002600806002986 */ /* 0x0003e2000c101536 */
[----:B------:R-:W-:Y:S05]  /*9ce0*/  @!P3 BRA `(.L_x_340) ;  /* 0x000000000004b947 */ /* 0x000fea0003800000 */
[----:B------:R0:W5:Y:S02]  /*9cf0*/  LDG.E.LTC128B.U16 R221, desc[UR54][R218.64+0x262] ;  /* 0x00026236dadd7981 */ /* 0x000164000c1e1520 */
.L_x_340:
[----:B------:R-:W-:Y:S05]  /*9d00*/  BSYNC B1 ;  /* 0x0000000000017941 */ /* 0x000fea0003800000 */
.L_x_339:
        /* <DEDUP_REMOVED lines=12> */
.L_x_342:
[----:B------:R-:W-:Y:S05]  /*9dd0*/  BSYNC B1 ;  /* 0x0000000000017941 */ /* 0x000fea0003800000 */
.L_x_341:
        /* <DEDUP_REMOVED lines=9> */
.L_x_344:
[----:B------:R-:W-:Y:S05]  /*9e70*/  BSYNC B1 ;  /* 0x0000000000017941 */ /* 0x000fea0003800000 */
.L_x_343:
        /* <DEDUP_REMOVED lines=10> */
.L_x_346:
[----:B------:R-:W-:Y:S05]  /*9f20*/  BSYNC B1 ;  /* 0x0000000000017941 */ /* 0x000fea0003800000 */
.L_x_345:
        /* <DEDUP_REMOVED lines=13> */
.L_x_348:
[----:B------:R-:W-:Y:S05]  /*a000*/  BSYNC B1 ;  /* 0x0000000000017941 */ /* 0x000fea0003800000 */
.L_x_347:
        /* <DEDUP_REMOVED lines=12> */
.L_x_350:
[----:B------:R-:W-:Y:S05]  /*a0d0*/  BSYNC B1 ;  /* 0x0000000000017941 */ /* 0x000fea0003800000 */
.L_x_349:
        /* <DEDUP_REMOVED lines=9> */
.L_x_352:
[----:B------:R-:W-:Y:S05]  /*a170*/  BSYNC B1 ;  /* 0x0000000000017941 */ /* 0x000fea0003800000 */
.L_x_351:
        /* <DEDUP_REMOVED lines=10> */
.L_x_354:
[----:B------:R-:W-:Y:S05]  /*a220*/  BSYNC B1 ;  /* 0x0000000000017941 */ /* 0x000fea0003800000 */
.L_x_353:
        /* <DEDUP_REMOVED lines=13> */
.L_x_356:
[----:B------:R-:W-:Y:S05]  /*a300*/  BSYNC B1 ;  /* 0x0000000000017941 */ /* 0x000fea0003800000 */
.L_x_355:
        /* <DEDUP_REMOVED lines=12> */
.L_x_358:
[----:B------:R-:W-:Y:S05]  /*a3d0*/  BSYNC B1 ;  /* 0x0000000000017941 */ /* 0x000fea0003800000 */
.L_x_357:
        /* <DEDUP_REMOVED lines=9> */
.L_x_360:
[----:B------:R-:W-:Y:S05]  /*a470*/  BSYNC B1 ;  /* 0x0000000000017941 */ /* 0x000fea0003800000 */
.L_x_359:
        /* <DEDUP_REMOVED lines=10> */
.L_x_362:
[----:B------:R-:W-:Y:S05]  /*a520*/  BSYNC B1 ;  /* 0x0000000000017941 */ /* 0x000fea0003800000 */
.L_x_361:
        /* <DEDUP_REMOVED lines=13> */
.L_x_364:
[----:B------:R-:W-:Y:S05]  /*a600*/  BSYNC B1 ;  /* 0x0000000000017941 */ /* 0x000fea0003800000 */
.L_x_363:
        /* <DEDUP_REMOVED lines=12> */
.L_x_366:
[----:B------:R-:W-:Y:S05]  /*a6d0*/  BSYNC B1 ;  /* 0x0000000000017941 */ /* 0x000fea0003800000 */
.L_x_365:
        /* <DEDUP_REMOVED lines=9> */
.L_x_368:
[----:B------:R-:W-:Y:S05]  /*a770*/  BSYNC B1 ;  /* 0x0000000000017941 */ /* 0x000fea0003800000 */
.L_x_367:
        /* <DEDUP_REMOVED lines=10> */
.L_x_370:
[----:B------:R-:W-:Y:S05]  /*a820*/  BSYNC B1 ;  /* 0x0000000000017941 */ /* 0x000fea0003800000 */
.L_x_369:
        /* <DEDUP_REMOVED lines=13> */
.L_x_372:
[----:B------:R-:W-:Y:S05]  /*a900*/  BSYNC B1 ;  /* 0x0000000000017941 */ /* 0x000fea0003800000 */
.L_x_371:
        /* <DEDUP_REMOVED lines=12> */
.L_x_374:
[----:B------:R-:W-:Y:S05]  /*a9d0*/  BSYNC B1 ;  /* 0x0000000000017941 */ /* 0x000fea0003800000 */
.L_x_373:
        /* <DEDUP_REMOVED lines=9> */
.L_x_376:
[----:B------:R-:W-:Y:S05]  /*aa70*/  BSYNC B1 ;  /* 0x0000000000017941 */ /* 0x000fea0003800000 */
.L_x_375:
        /* <DEDUP_REMOVED lines=10> */
.L_x_378:
[----:B------:R-:W-:Y:S05]  /*ab20*/  BSYNC B1 ;  /* 0x0000000000017941 */ /* 0x000fea0003800000 */
.L_x_377:
        /* <DEDUP_REMOVED lines=13> */
.L_x_380:
[----:B------:R-:W-:Y:S05]  /*ac00*/  BSYNC B1 ;  /* 0x0000000000017941 */ /* 0x000fea0003800000 */
.L_x_379:
        /* <DEDUP_REMOVED lines=12> */
.L_x_382:
[----:B------:R-:W-:Y:S05]  /*acd0*/  BSYNC B1 ;  /* 0x0000000000017941 */ /* 0x000fea0003800000 */
.L_x_381:
        /* <DEDUP_REMOVED lines=9> */
.L_x_384:
[----:B------:R-:W-:Y:S05]  /*ad70*/  BSYNC B1 ;  /* 0x0000000000017941 */ /* 0x000fea0003800000 */
.L_x_383:
        /* <DEDUP_REMOVED lines=10> */
.L_x_386:
[----:B------:R-:W-:Y:S05]  /*ae20*/  BSYNC B1 ;  /* 0x0000000000017941 */ /* 0x000fea0003800000 */
.L_x_385:
        /* <DEDUP_REMOVED lines=13> */
.L_x_388:
[----:B------:R-:W-:Y:S05]  /*af00*/  BSYNC B1 ;  /* 0x0000000000017941 */ /* 0x000fea0003800000 */
.L_x_387:
        /* <DEDUP_REMOVED lines=12> */
.L_x_390:
[----:B------:R-:W-:Y:S05]  /*afd0*/  BSYNC B1 ;  /* 0x0000000000017941 */ /* 0x000fea0003800000 */
.L_x_389:
        /* <DEDUP_REMOVED lines=9> */
.L_x_392:
[----:B------:R-:W-:Y:S05]  /*b070*/  BSYNC B1 ;  /* 0x0000000000017941 */ /* 0x000fea0003800000 */
.L_x_391:
        /* <DEDUP_REMOVED lines=10> */
.L_x_394:
[----:B------:R-:W-:Y:S05]  /*b120*/  BSYNC B1 ;  /* 0x0000000000017941 */ /* 0x000fea0003800000 */
.L_x_393:
        /* <DEDUP_REMOVED lines=13> */
.L_x_396:
[----:B------:R-:W-:Y:S05]  /*b200*/  BSYNC B1 ;  /* 0x0000000000017941 */ /* 0x000fea0003800000 */
.L_x_395:
        /* <DEDUP_REMOVED lines=12> */
.L_x_398:
[----:B------:R-:W-:Y:S05]  /*b2d0*/  BSYNC B1 ;  /* 0x0000000000017941 */ /* 0x000fea0003800000 */
.L_x_397:
        /* <DEDUP_REMOVED lines=9> */
.L_x_400:
[----:B------:R-:W-:Y:S05]  /*b370*/  BSYNC B1 ;  /* 0x0000000000017941 */ /* 0x000fea0003800000 */
.L_x_399:
        /* <DEDUP_REMOVED lines=10> */
.L_x_402:
[----:B------:R-:W-:Y:S05]  /*b420*/  BSYNC B1 ;  /* 0x0000000000017941 */ /* 0x000fea0003800000 */
.L_x_401:
        /* <DEDUP_REMOVED lines=13> */
.L_x_404:
[----:B------:R-:W-:Y:S05]  /*b500*/  BSYNC B1 ;  /* 0x0000000000017941 */ /* 0x000fea0003800000 */
.L_x_403:
        /* <DEDUP_REMOVED lines=12> */
.L_x_406:
[----:B------:R-:W-:Y:S05]  /*b5d0*/  BSYNC B1 ;  /* 0x0000000000017941 */ /* 0x000fea0003800000 */
.L_x_405:
        /* <DEDUP_REMOVED lines=9> */
.L_x_408:
[----:B------:R-:W-:Y:S05]  /*b670*/  BSYNC B1 ;  /* 0x0000000000017941 */ /* 0x000fea0003800000 */
.L_x_407:
        /* <DEDUP_REMOVED lines=10> */
.L_x_410:
[----:B------:R-:W-:Y:S05]  /*b720*/  BSYNC B1 ;  /* 0x0000000000017941 */ /* 0x000fea0003800000 */
.L_x_409:
        /* <DEDUP_REMOVED lines=13> */
.L_x_412:
[----:B------:R-:W-:Y:S05]  /*b800*/  BSYNC B1 ;  /* 0x0000000000017941 */ /* 0x000fea0003800000 */
.L_x_411:
        /* <DEDUP_REMOVED lines=9> */
.L_x_414:
[----:B------:R-:W-:Y:S05]  /*b8a0*/  BSYNC B1 ;  /* 0x0000000000017941 */ /* 0x000fea0003800000 */
.L_x_413:
[----:B-----5:R-:W-:Y:S01]  /*b8b0*/  IMAD.U32 R3, R221, 0x10000, RZ ;  /* 0x00010000dd037824 */ /* 0x020fe200078e00ff */
        /* <DEDUP_REMOVED lines=8> */
.L_x_416:
[----:B------:R-:W-:Y:S05]  /*b940*/  BSYNC B1 ;  /* 0x0000000000017941 */ /* 0x000fea0003800000 */
.L_x_415:
[----:B------:R-:W-:Y:S05]  /*b950*/  @!P1 BRA `(.L_x_417) ;  /* 0x0000004000a49947 */ /* 0x000fea0003800000 */
[----:B-----5:R-:W-:-:S04]  /*b960*/  IMAD.U32 R221, R221, 0x10000, RZ ;  /* 0x00010000dddd7824 */ /* 0x020fc800078e00ff */
[----:B------:R-:W-:-:S04]  /*b970*/  FMUL R0, R221, R16 ;  /* 0x00000010dd007220 */ /* 0x000fc80000400000 */
[----:B------:R-:W-:-:S05]  /*b980*/  FFMA R0, R119, R2, R0 ;  /* 0x0000000277007223 */ /* 0x000fca0000000000 */
[----:B------:R-:W-:-:S05]  /*b990*/  F2FP.BF16.F32.PACK_AB R0, RZ, R0 ;  /* 0x00000000ff00723e */ /* 0x000fca00000010ff */
[----:B------:R0:W-:Y:S01]  /*b9a0*/  STG.E.U16 desc[UR54][R4.64+0x2f2], R0 ;  /* 0x0002f20004007986 */ /* 0x0001e2000c101536 */
[----:B------:R-:W-:Y:S05]  /*b9b0*/  BRA `(.L_x_417) ;  /* 0x00000040008c7947 */ /* 0x000fea0003800000 */
.L_x_36:
[----:B------:R-:W-:Y:S01]  /*b9c0*/  ULDC.64 UR4, c[0x0][0x5c0] ;  /* 0x0001700000047ab9 */ /* 0x000fe20000000a00 */
[----:B------:R-:W-:Y:S01]  /*b9d0*/  ISETP.GT.AND P3, PT, R3, 0x1, PT ;  /* 0x000000010300780c */ /* 0x000fe20003f64270 */
[-C--:B------:R-:W-:Y:S01]  /*b9e0*/  FMUL R7, R120, R2.reuse ;  /* 0x0000000278077220 */ /* 0x080fe20000400000 */
[----:B------:R-:W-:Y:S01]  /*b9f0*/  LEA R8, P2, R14, UR4, 0x1 ;  /* 0x000000040e087c11 */ /* 0x000fe2000f8408ff */
[-C--:B------:R-:W-:Y:S01]  /*ba00*/  FMUL R6, R121, R2.reuse ;  /* 0x0000000279067220 */ /* 0x080fe20000400000 */
[----:B------:R-:W-:Y:S01]  /*ba10*/  SHF.L.U64.HI R5, R4, 0x4, R5 ;  /* 0x0000000404057819 */ /* 0x000fe20000010205 */
[-C--:B------:R-:W-:Y:S01]  /*ba20*/  FMUL R122, R122, R2.reuse ;  /* 0x000000027a7a7220 */ /* 0x080fe20000400000 */
[----:B------:R-:W-:Y:S01]  /*ba30*/  LEA.HI.X R9, R14, UR5, R13, 0x1, P2 ;  /* 0x000000050e097c11 */ /* 0x000fe200090f0c0d */
[-C--:B------:R-:W-:Y:S01]  /*ba40*/  FMUL R123, R123, R2.reuse ;  /* 0x000000027b7b7220 */ /* 0x080fe20000400000 */
[----:B------:R-:W-:Y:S01]  /*ba50*/  ISETP.GT.AND P2, PT, R0, RZ, P3 ;  /* 0x000000ff0000720c */ /* 0x000fe20001f44270 */
[-C--:B------:R-:W-:Y:S01]  /*ba60*/  FMUL R124, R124, R2.reuse ;  /* 0x000000027c7c7220 */ /* 0x080fe20000400000 */
[----:B------:R-:W-:Y:S01]  /*ba70*/  F2FP.BF16.F32.PACK_AB R7, RZ, R7 ;  /* 0x00000007ff07723e */ /* 0x000fe200000010ff */
[----:B------:R-:W-:Y:S01]  /*ba80*/  FMUL R125, R125, R2 ;  /* 0x000000027d7d7220 */ /* 0x000fe20000400000 */
[----:B------:R-:W-:Y:S01]  /*ba90*/  F2FP.BF16.F32.PACK_AB R6, RZ, R6 ;  /* 0x00000006ff06723e */ /* 0x000fe200000010ff */
[----:B------:R-:W-:Y:S01]  /*baa0*/  FMUL R126, R126, R2 ;  /* 0x000000027e7e7220 */ /* 0x000fe20000400000 */
[----:B------:R-:W-:Y:S01]  /*bab0*/  LEA R4, P5, R4, R8, 0x4 ;  /* 0x0000000804047211 */ /* 0x000fe200078a20ff */
[----:B------:R0:W-:Y:S01]  /*bac0*/  @P1 STG.E.U16 desc[UR54][R8.64], R7 ;  /* 0x0000000708001986 */ /* 0x0001e2000c101536 */
[----:B------:R-:W-:Y:S01]  /*bad0*/  PRMT R10, R6, 0x7610, R10 ;  /* 0x00007610060a7816 */ /* 0x000fe2000000000a */
[-C--:B------:R-:W-:Y:S01]  /*bae0*/  FMUL R127, R127, R2.reuse ;  /* 0x000000027f7f7220 */ /* 0x080fe20000400000 */
[C---:B------:R-:W-:Y:S01]  /*baf0*/  ISETP.GT.AND P1, PT, R0.reuse, 0x8, P0 ;  /* 0x000000080000780c */ /* 0x040fe20000724270 */
[--C-:B------:R-:W-:Y:S01]  /*bb00*/  IMAD.X R5, R5, 0x1, R9.reuse, P5 ;  /* 0x0000000105057824 */ /* 0x100fe200028e0609 */
[----:B------:R-:W-:Y:S01]  /*bb10*/  ISETP.GT.AND P3, PT, R0, 0x8, P3 ;  /* 0x000000080000780c */ /* 0x000fe20001f64270 */
[--C-:B------:R-:W-:Y:S01]  /*bb20*/  @P2 IMAD.MOV.U32 R6, RZ, RZ, R8.reuse ;  /* 0x000000ffff062224 */ /* 0x100fe200078e0008 */
[----:B------:R-:W-:Y:S01]  /*bb30*/  ISETP.GT.AND P0, PT, R3, 0x9, PT ;  /* 0x000000090300780c */ /* 0x000fe20003f04270 */
[----:B------:R-:W-:Y:S01]  /*bb40*/  FMUL R128, R128, R2 ;  /* 0x0000000280807220 */ /* 0x000fe20000400000 */
[----:B------:R-:W-:Y:S01]  /*bb50*/  F2FP.BF16.F32.PACK_AB R122, RZ, R122 ;  /* 0x0000007aff7a723e */ /* 0x000fe200000010ff */
[-C--:B------:R-:W-:Y:S01]  /*bb60*/  FMUL R129, R129, R2.reuse ;  /* 0x0000000281817220 */ /* 0x080fe20000400000 */
[----:B------:R-:W-:Y:S01]  /*bb70*/  ISETP.GT.AND P5, PT, R0, RZ, P0 ;  /* 0x000000ff0000720c */ /* 0x000fe200007a4270 */
[--C-:B0-----:R-:W-:Y:S01]  /*bb80*/  @P2 IMAD.MOV.U32 R7, RZ, RZ, R9.reuse ;  /* 0x000000ffff072224 */ /* 0x101fe200078e0009 */
[----:B------:R-:W-:Y:S01]  /*bb90*/  F2FP.BF16.F32.PACK_AB R123, RZ, R123 ;  /* 0x0000007bff7b723e */ /* 0x000fe200000010ff */
[----:B------:R-:W-:Y:S01]  /*bba0*/  FMUL R130, R130, R2 ;  /* 0x0000000282827220 */ /* 0x000fe20000400000 */
[----:B------:R-:W-:Y:S01]  /*bbb0*/  F2FP.BF16.F32.PACK_AB R124, RZ, R124 ;  /* 0x0000007cff7c723e */ /* 0x000fe200000010ff */
[-C--:B------:R-:W-:Y:S01]  /*bbc0*/  FMUL R131, R131, R2.reuse ;  /* 0x0000000283837220 */ /* 0x080fe20000400000 */
[----:B------:R0:W-:Y:S01]  /*bbd0*/  @P2 STG.E.U16 desc[UR54][R6.64+0x2], R10 ;  /* 0x0000020a06002986 */ /* 0x0001e2000c101536 */
[----:B------:R-:W-:Y:S01]  /*bbe0*/  ISETP.GT.AND P2, PT, R3, 0x8, PT ;  /* 0x000000080300780c */ /* 0x000fe20003f44270 */
[-C--:B------:R-:W-:Y:S01]  /*bbf0*/  FMUL R132, R132, R2.reuse ;  /* 0x0000000284847220 */ /* 0x080fe20000400000 */
[----:B------:R-:W-:Y:S01]  /*bc00*/  F2FP.BF16.F32.PACK_AB R125, RZ, R125 ;  /* 0x0000007dff7d723e */ /* 0x000fe200000010ff */
[----:B------:R-:W-:Y:S01]  /*bc10*/  @P1 STG.E.U16 desc[UR54][R4.64], R122 ;  /* 0x0000007a04001986 */ /* 0x000fe2000c101536 */
[C---:B------:R-:W-:Y:S01]  /*bc20*/  ISETP.GT.AND P4, PT, R0.reuse, RZ, P2 ;  /* 0x000000ff0000720c */ /* 0x040fe20001784270 */
[-C--:B------:R-:W-:Y:S01]  /*bc30*/  FMUL R133, R133, R2.reuse ;  /* 0x0000000285857220 */ /* 0x080fe20000400000 */
[----:B------:R-:W-:Y:S01]  /*bc40*/  ISETP.GT.AND P1, PT, R0, 0x8, P2 ;  /* 0x000000080000780c */ /* 0x000fe20001724270 */
[----:B------:R-:W-:Y:S01]  /*bc50*/  @P3 STG.E.U16 desc[UR54][R4.64+0x2], R123 ;  /* 0x0000027b04003986 */ /* 0x000fe2000c101536 */
[----:B------:R-:W-:Y:S01]  /*bc60*/  ISETP.GT.AND P3, PT, R3, 0x10, PT ;  /* 0x000000100300780c */ /* 0x000fe20003f64270 */
[-C--:B------:R-:W-:Y:S01]  /*bc70*/  FMUL R134, R134, R2.reuse ;  /* 0x0000000286867220 */ /* 0x080fe20000400000 */
[----:B------:R-:W-:Y:S01]  /*bc80*/  ISETP.GT.AND P2, PT, R0, 0x8, P0 ;  /* 0x000000080000780c */ /* 0x000fe20000744270 */
[-C--:B------:R-:W-:Y:S01]  /*bc90*/  FMUL R135, R135, R2.reuse ;  /* 0x0000000287877220 */ /* 0x080fe20000400000 */
[----:B------:R-:W-:Y:S01]  /*bca0*/  ISETP.GT.AND P0, PT, R3, 0x11, PT ;  /* 0x000000110300780c */ /* 0x000fe20003f04270 */
[----:B------:R-:W-:Y:S01]  /*bcb0*/  FMUL R136, R136, R2 ;  /* 0x0000000288887220 */ /* 0x000fe20000400000 */
[----:B------:R-:W-:Y:S01]  /*bcc0*/  F2FP.BF16.F32.PACK_AB R126, RZ, R126 ;  /* 0x0000007eff7e723e */ /* 0x000fe200000010ff */
[----:B------:R-:W-:Y:S01]  /*bcd0*/  FMUL R137, R137, R2 ;  /* 0x0000000289897220 */ /* 0x000fe20000400000 */
[----:B------:R-:W-:Y:S01]  /*bce0*/  F2FP.BF16.F32.PACK_AB R127, RZ, R127 ;  /* 0x0000007fff7f723e */ /* 0x000fe200000010ff */
[--C-:B0-----:R-:W-:Y:S01]  /*bcf0*/  @P4 IMAD.MOV.U32 R6, RZ, RZ, R8.reuse ;  /* 0x000000ffff064224 */ /* 0x101fe200078e0008 */
[----:B------:R-:W-:Y:S01]  /*bd00*/  F2FP.BF16.F32.PACK_AB R128, RZ, R128 ;  /* 0x00000080ff80723e */ /* 0x000fe200000010ff */
[--C-:B------:R-:W-:Y:S01]  /*bd10*/  @P4 IMAD.MOV.U32 R7, RZ, RZ, R9.reuse ;  /* 0x000000ffff074224 */ /* 0x100fe200078e0009 */
[----:B------:R-:W-:Y:S01]  /*bd20*/  F2FP.BF16.F32.PACK_AB R129, RZ, R129 ;  /* 0x00000081ff81723e */ /* 0x000fe200000010ff */
[----:B------:R-:W-:Y:S01]  /*bd30*/  FMUL R138, R138, R2 ;  /* 0x000000028a8a7220 */ /* 0x000fe20000400000 */
[----:B------:R-:W-:Y:S01]  /*bd40*/  F2FP.BF16.F32.PACK_AB R130, RZ, R130 ;  /* 0x00000082ff82723e */ /* 0x000fe200000010ff */
[-C--:B------:R-:W-:Y:S01]  /*bd50*/  FMUL R139, R139, R2.reuse ;  /* 0x000000028b8b7220 */ /* 0x080fe20000400000 */
[----:B------:R0:W-:Y:S01]  /*bd60*/  @P4 STG.E.U16 desc[UR54][R6.64+0x10], R124 ;  /* 0x0000107c06004986 */ /* 0x0001e2000c101536 */
[----:B------:R-:W-:Y:S01]  /*bd70*/  ISETP.GT.AND P4, PT, R0, RZ, P3 ;  /* 0x000000ff0000720c */ /* 0x000fe20001f84270 */
[-C--:B------:R-:W-:Y:S01]  /*bd80*/  FMUL R140, R140, R2.reuse ;  /* 0x000000028c8c7220 */ /* 0x080fe20000400000 */
[----:B------:R-:W-:Y:S01]  /*bd90*/  F2FP.BF16.F32.PACK_AB R131, RZ, R131 ;  /* 0x00000083ff83723e */ /* 0x000fe200000010ff */
[----:B------:R-:W-:Y:S01]  /*bda0*/  FMUL R141, R141, R2 ;  /* 0x000000028d8d7220 */ /* 0x000fe20000400000 */
[----:B------:R-:W-:Y:S01]  /*bdb0*/  F2FP.BF16.F32.PACK_AB R132, RZ, R132 ;  /* 0x00000084ff84723e */ /* 0x000fe200000010ff */
[-C--:B------:R-:W-:Y:S01]  /*bdc0*/  FMUL R142, R142, R2.reuse ;  /* 0x000000028e8e7220 */ /* 0x080fe20000400000 */
[----:B------:R-:W-:Y:S01]  /*bdd0*/  F2FP.BF16.F32.PACK_AB R133, RZ, R133 ;  /* 0x00000085ff85723e */ /* 0x000fe200000010ff */
        /* <DEDUP_REMOVED lines=12> */
[C---:B------:R-:W-:Y:S01]  /*bea0*/  ISETP.GT.AND P5, PT, R0.reuse, RZ, P0 ;  /* 0x000000ff0000720c */ /* 0x040fe200007a4270 */
[-C--:B------:R-:W-:Y:S01]  /*beb0*/  FMUL R147, R147, R2.reuse ;  /* 0x0000000293937220 */ /* 0x080fe20000400000 */
[----:B------:R-:W-:Y:S01]  /*bec0*/  F2FP.BF16.F32.PACK_AB R139, RZ, R139 ;  /* 0x0000008bff8b723e */ /* 0x000fe200000010ff */
[----:B------:R-:W-:Y:S01]  /*bed0*/  @P1 STG.E.U16 desc[UR54][R4.64+0x10], R126 ;  /* 0x0000107e04001986 */ /* 0x000fe2000c101536 */
[----:B------:R-:W-:Y:S01]  /*bee0*/  ISETP.GT.AND P1, PT, R0, 0x8, P3 ;  /* 0x000000080000780c */ /* 0x000fe20001f24270 */
[-C--:B------:R-:W-:Y:S01]  /*bef0*/  FMUL R148, R148, R2.reuse ;  /* 0x0000000294947220 */ /* 0x080fe20000400000 */
[----:B------:R-:W-:Y:S01]  /*bf00*/  ISETP.GT.AND P3, PT, R3, 0x18, PT ;  /* 0x000000180300780c */ /* 0x000fe20003f64270 */
[----:B------:R-:W-:Y:S01]  /*bf10*/  @P2 STG.E.U16 desc[UR54][R4.64+0x12], R127 ;  /* 0x0000127f04002986 */ /* 0x000fe2000c101536 */
[----:B------:R-:W-:Y:S01]  /*bf20*/  ISETP.GT.AND P2, PT, R0, 0x8, P0 ;  /* 0x000000080000780c */ /* 0x000fe20000744270 */
[----:B------:R-:W-:Y:S01]  /*bf30*/  FMUL R149, R149, R2 ;  /* 0x0000000295957220 */ /* 0x000fe20000400000 */
[----:B------:R-:W-:Y:S01]  /*bf40*/  ISETP.GT.AND P0, PT, R3, 0x19, PT ;  /* 0x000000190300780c */ /* 0x000fe20003f04270 */
        /* <DEDUP_REMOVED lines=245> */
[-C--:B------:R-:W-:Y:S01]  /*cea0*/  FMUL R36, R36, R2.reuse ;  /* 0x0000000224247220 */ /* 0x080fe20000400000 */
[----:B------:R-:W-:Y:S01]  /*ceb0*/  F2FP.BF16.F32.PACK_AB R27, RZ, R27 ;  /* 0x0000001bff1b723e */ /* 0x000fe200000010ff */
[--C-:B0-----:R-:W-:Y:S01]  /*cec0*/  @P5 IMAD.MOV.U32 R6, RZ, RZ, R8.reuse ;  /* 0x000000ffff065224 */ /* 0x101fe200078e0008 */
[----:B------:R-:W-:Y:S01]  /*ced0*/  @P5 MOV R7, R9 ;  /* 0x0000000900075202 */ /* 0x000fe20000000f00 */
[----:B------:R-:W-:Y:S01]  /*cee0*/  FMUL R37, R37, R2 ;  /* 0x0000000225257220 */ /* 0x000fe20000400000 */
[----:B------:R-:W-:Y:S01]  /*cef0*/  F2FP.BF16.F32.PACK_AB R28, RZ, R28 ;  /* 0x0000001cff1c723e */ /* 0x000fe200000010ff */
[-C--:B------:R-:W-:Y:S01]  /*cf00*/  FMUL R38, R38, R2.reuse ;  /* 0x0000000226267220 */ /* 0x080fe20000400000 */
[----:B------:R-:W-:Y:S01]  /*cf10*/  F2FP.BF16.F32.PACK_AB R29, RZ, R29 ;  /* 0x0000001dff1d723e */ /* 0x000fe200000010ff */
[----:B------:R0:W-:Y:S01]  /*cf20*/  @P5 STG.E.U16 desc[UR54][R6.64+0x82], R153 ;  /* 0x0000829906005986 */ /* 0x0001e2000c101536 */
[C---:B------:R-:W-:Y:S01]  /*cf30*/  ISETP.GT.AND P5, PT, R0.reuse, RZ, P0 ;  /* 0x000000ff0000720c */ /* 0x040fe200007a4270 */
[----:B------:R-:W-:Y:S01]  /*cf40*/  FMUL R39, R39, R2 ;  /* 0x0000000227277220 */ /* 0x000fe20000400000 */
        /* <DEDUP_REMOVED lines=13> */
[-C--:B------:R-:W-:Y:S01]  /*d020*/  FMUL R42, R42, R2.reuse ;  /* 0x000000022a2a7220 */ /* 0x080fe20000400000 */
[----:B------:R-:W-:Y:S01]  /*d030*/  F2FP.BF16.F32.PACK_AB R33, RZ, R33 ;  /* 0x00000021ff21723e */ /* 0x000fe200000010ff */
[-C--:B------:R-:W-:Y:S01]  /*d040*/  FMUL R43, R43, R2.reuse ;  /* 0x000000022b2b7220 */ /* 0x080fe20000400000 */
[----:B------:R0:W-:Y:S01]  /*d050*/  @P4 STG.E.U16 desc[UR54][R6.64+0x90], R156 ;  /* 0x0000909c06004986 */ /* 0x0001e2000c101536 */
[----:B------:R-:W-:Y:S01]  /*d060*/  ISETP.GT.AND P4, PT, R0, RZ, P3 ;  /* 0x000000ff0000720c */ /* 0x000fe20001f84270 */
        /* <DEDUP_REMOVED lines=219> */
[----:B0-----:R-:W-:Y:S01]  /*de20*/  @P4 IMAD.MOV.U32 R6, RZ, RZ, R8 ;  /* 0x000000ffff064224 */ /* 0x001fe200078e0008 */
[----:B------:R-:W-:Y:S01]  /*de30*/  F2FP.BF16.F32.PACK_AB R103, RZ, R103 ;  /* 0x00000067ff67723e */ /* 0x000fe200000010ff */
[----:B------:R-:W-:Y:S01]  /*de40*/  @P4 IMAD.MOV.U32 R7, RZ, RZ, R9 ;  /* 0x000000ffff074224 */ /* 0x000fe200078e0009 */
        /* <DEDUP_REMOVED lines=12> */
[----:B------:R-:W-:Y:S01]  /*df10*/  FMUL R119, R119, R2 ;  /* 0x0000000277777220 */ /* 0x000fe20000400000 */
[----:B------:R-:W-:-:S02]  /*df20*/  F2FP.BF16.F32.PACK_AB R109, RZ, R109 ;  /* 0x0000006dff6d723e */ /* 0x000fc400000010ff */
[----:B------:R-:W-:Y:S01]  /*df30*/  F2FP.BF16.F32.PACK_AB R110, RZ, R110 ;  /* 0x0000006eff6e723e */ /* 0x000fe200000010ff */
[----:B0-----:R-:W-:Y:S01]  /*df40*/  @P5 IMAD.MOV.U32 R6, RZ, RZ, R8 ;  /* 0x000000ffff065224 */ /* 0x001fe200078e0008 */
[----:B------:R-:W-:Y:S01]  /*df50*/  F2FP.BF16.F32.PACK_AB R111, RZ, R111 ;  /* 0x0000006fff6f723e */ /* 0x000fe200000010ff */
[----:B------:R-:W-:Y:S01]  /*df60*/  @P5 IMAD.MOV.U32 R7, RZ, RZ, R9 ;  /* 0x000000ffff075224 */ /* 0x000fe200078e0009 */
[----:B------:R-:W-:Y:S02]  /*df70*/  F2FP.BF16.F32.PACK_AB R112, RZ, R112 ;  /* 0x00000070ff70723e */ /* 0x000fe400000010ff */
[----:B------:R-:W-:Y:S02]  /*df80*/  F2FP.BF16.F32.PACK_AB R113, RZ, R113 ;  /* 0x00000071ff71723e */ /* 0x000fe400000010ff */
[----:B------:R0:W-:Y:S01]  /*df90*/  @P5 STG.E.U16 desc[UR54][R6.64+0xf2], R181 ;  /* 0x0000f2b506005986 */ /* 0x0001e2000c101536 */
[C---:B------:R-:W-:Y:S02]  /*dfa0*/  ISETP.GT.AND P5, PT, R0.reuse, RZ, P0 ;  /* 0x000000ff0000720c */ /* 0x040fe400007a4270 */
[----:B------:R-:W-:Y:S01]  /*dfb0*/  F2FP.BF16.F32.PACK_AB R114, RZ, R114 ;  /* 0x00000072ff72723e */ /* 0x000fe200000010ff */
[----:B------:R-:W-:Y:S01]  /*dfc0*/  @P1 STG.E.U16 desc[UR54][R4.64+0xf0], R182 ;  /* 0x0000f0b604001986 */ /* 0x000fe2000c101536 */
[----:B------:R-:W-:-:S02]  /*dfd0*/  ISETP.GT.AND P1, PT, R0, 0x8, P3 ;  /* 0x000000080000780c */ /* 0x000fc40001f24270 */
[C---:B------:R-:W-:Y:S01]  /*dfe0*/  ISETP.GT.AND P3, PT, R3.reuse, 0x88, PT ;  /* 0x000000880300780c */ /* 0x040fe20003f64270 */
[----:B------:R-:W-:Y:S01]  /*dff0*/  @P2 STG.E.U16 desc[UR54][R4.64+0xf2], R183 ;  /* 0x0000f2b704002986 */ /* 0x000fe2000c101536 */
[----:B------:R-:W-:Y:S02]  /*e000*/  ISETP.GT.AND P2, PT, R0, 0x8, P0 ;  /* 0x000000080000780c */ /* 0x000fe40000744270 */
[----:B------:R-:W-:Y:S01]  /*e010*/  ISETP.GT.AND P0, PT, R3, 0x89, PT ;  /* 0x000000890300780c */ /* 0x000fe20003f04270 */
[----:B0-----:R-:W-:Y:S01]  /*e020*/  @P4 IMAD.MOV.U32 R6, RZ, RZ, R8 ;  /* 0x000000ffff064224 */ /* 0x001fe200078e0008 */
[----:B------:R-:W-:Y:S01]  /*e030*/  F2FP.BF16.F32.PACK_AB R115, RZ, R115 ;  /* 0x00000073ff73723e */ /* 0x000fe200000010ff */
[----:B------:R-:W-:Y:S01]  /*e040*/  @P4 IMAD.MOV.U32 R7, RZ, RZ, R9 ;  /* 0x000000ffff074224 */ /* 0x000fe200078e0009 */
[----:B------:R-:W-:Y:S02]  /*e050*/  F2FP.BF16.F32.PACK_AB R116, RZ, R116 ;  /* 0x00000074ff74723e */ /* 0x000fe400000010ff */
[----:B------:R-:W-:-:S02]  /*e060*/  F2FP.BF16.F32.PACK_AB R117, RZ, R117 ;  /* 0x00000075ff75723e */ /* 0x000fc400000010ff */
[----:B------:R0:W-:Y:S01]  /*e070*/  @P4 STG.E.U16 desc[UR54][R6.64+0x100], R184 ;  /* 0x000100b806004986 */ /* 0x0001e2000c101536 */
[----:B------:R-:W-:Y:S02]  /*e080*/  ISETP.GT.AND P4, PT, R0, RZ, P3 ;  /* 0x000000ff0000720c */ /* 0x000fe40001f84270 */
[----:B------:R-:W-:Y:S02]  /*e090*/  F2FP.BF16.F32.PACK_AB R118, RZ, R118 ;  /* 0x00000076ff76723e */ /* 0x000fe400000010ff */
[----:B------:R-:W-:Y:S01]  /*e0a0*/  F2FP.BF16.F32.PACK_AB R119, RZ, R119 ;  /* 0x00000077ff77723e */ /* 0x000fe200000010ff */
[----:B0-----:R-:W-:Y:S02]  /*e0b0*/  @P5 IMAD.MOV.U32 R6, RZ, RZ, R8 ;  /* 0x000000ffff065224 */ /* 0x001fe400078e0008 */
[----:B------:R-:W-:-:S05]  /*e0c0*/  @P5 IMAD.MOV.U32 R7, RZ, RZ, R9 ;  /* 0x000000ffff075224 */ /* 0x000fca00078e0009 */
[----:B------:R0:W-:Y:S01]  /*e0d0*/  @P5 STG.E.U16 desc[UR54][R6.64+0x102], R185 ;  /* 0x000102b906005986 */ /* 0x0001e2000c101536 */
[----:B------:R-:W-:-:S03]  /*e0e0*/  ISETP.GT.AND P5, PT, R0, RZ, P0 ;  /* 0x000000ff0000720c */ /* 0x000fc600007a4270 */
[----:B------:R-:W-:Y:S01]  /*e0f0*/  @P1 STG.E.U16 desc[UR54][R4.64+0x100], R186 ;  /* 0x000100ba04001986 */ /* 0x000fe2000c101536 */
[C---:B------:R-:W-:Y:S02]  /*e100*/  ISETP.GT.AND P1, PT, R0.reuse, 0x8, P3 ;  /* 0x000000080000780c */ /* 0x040fe40001f24270 */
[C---:B------:R-:W-:Y:S01]  /*e110*/  ISETP.GT.AND P3, PT, R3.reuse, 0x90, PT ;  /* 0x000000900300780c */ /* 0x040fe20003f64270 */
[----:B------:R-:W-:Y:S01]  /*e120*/  @P2 STG.E.U16 desc[UR54][R4.64+0x102], R187 ;  /* 0x000102bb04002986 */ /* 0x000fe2000c101536 */
[----:B------:R-:W-:Y:S02]  /*e130*/  ISETP.GT.AND P2, PT, R0, 0x8, P0 ;  /* 0x000000080000780c */ /* 0x000fe40000744270 */
[----:B------:R-:W-:Y:S01]  /*e140*/  ISETP.GT.AND P0, PT, R3, 0x91, PT ;  /* 0x000000910300780c */ /* 0x000fe20003f04270 */
[----:B0-----:R-:W-:Y:S02]  /*e150*/  @P4 IMAD.MOV.U32 R6, RZ, RZ, R8 ;  /* 0x000000ffff064224 */ /* 0x001fe400078e0008 */
[----:B------:R-:W-:-:S05]  /*e160*/  @P4 IMAD.MOV.U32 R7, RZ, RZ, R9 ;  /* 0x000000ffff074224 */ /* 0x000fca00078e0009 */
[----:B------:R0:W-:Y:S01]  /*e170*/  @P4 STG.E.U16 desc[UR54][R6.64+0x110], R188 ;  /* 0x000110bc06004986 */ /* 0x0001e2000c101536 */
[----:B------:R-:W-:Y:S01]  /*e180*/  ISETP.GT.AND P4, PT, R0, RZ, P3 ;  /* 0x000000ff0000720c */ /* 0x000fe20001f84270 */
        /* <DEDUP_REMOVED lines=59> */
[C---:B------:R-:W-:Y:S02]  /*e540*/  ISETP.GT.AND P5, PT, R0.reuse, RZ, P0 ;  /* 0x000000ff0000720c */ /* 0x040fe400007a4270 */
[----:B------:R-:W-:Y:S01]  /*e550*/  ISETP.GT.AND P0, PT, R0, 0x8, P0 ;  /* 0x000000080000780c */ /* 0x000fe20000704270 */
[----:B------:R-:W-:Y:S01]  /*e560*/  @P1 STG.E.U16 desc[UR54][R4.64+0x150], R206 ;  /* 0x000150ce04001986 */ /* 0x000fe2000c101536 */
[----:B------:R-:W-:-:S03]  /*e570*/  ISETP.GT.AND P1, PT, R3, 0xb9, PT ;  /* 0x000000b90300780c */ /* 0x000fc60003f24270 */
        /* <DEDUP_REMOVED lines=11> */
[C---:B------:R-:W-:Y:S01]  /*e630*/  ISETP.GT.AND P1, PT, R0.reuse, 0x8, P1 ;  /* 0x000000080000780c */ /* 0x040fe20000f24270 */
[----:B------:R-:W-:Y:S01]  /*e640*/  @P2 STG.E.U16 desc[UR54][R4.64+0x160], R210 ;  /* 0x000160d204002986 */ /* 0x000fe2000c101536 */
[----:B------:R-:W-:Y:S02]  /*e650*/  ISETP.GT.AND P2, PT, R0, 0x8, P3 ;  /* 0x000000080000780c */ /* 0x000fe40001f44270 */
[C---:B------:R-:W-:Y:S01]  /*e660*/  ISETP.GT.AND P3, PT, R3.reuse, 0xc0, PT ;  /* 0x000000c00300780c */ /* 0x040fe20003f64270 */
[----:B------:R-:W-:Y:S01]  /*e670*/  @P0 STG.E.U16 desc[UR54][R4.64+0x162], R211 ;  /* 0x000162d304000986 */ /* 0x000fe2000c101536 */
[----:B------:R-:W-:Y:S01]  /*e680*/  ISETP.GT.AND P0, PT, R3, 0xc1, PT ;  /* 0x000000c10300780c */ /* 0x000fe20003f04270 */
[----:B0-----:R-:W-:-:S02]  /*e690*/  @P4 IMAD.MOV.U32 R6, RZ, RZ, R8 ;  /* 0x000000ffff064224 */ /* 0x001fc400078e0008 */
        /* <DEDUP_REMOVED lines=181> */
[----:B0-----:R-:W-:Y:S01]  /*f1f0*/  @P4 IMAD.MOV.U32 R6, RZ, RZ, R8 ;  /* 0x000000ffff064224 */ /* 0x001fe200078e0008 */
[----:B------:R-:W-:-:S05]  /*f200*/  @P4 MOV R7, R9 ;  /* 0x0000000900074202 */ /* 0x000fca0000000f00 */
        /* <DEDUP_REMOVED lines=92> */
[----:B------:R-:W-:Y:S01]  /*f7d0*/  ISETP.GT.AND P2, PT, R0, 0x8, P3 ;  /* 0x000000080000780c */ /* 0x000fe20001f44270 */
[----:B------:R-:W-:Y:S01]  /*f7e0*/  @P0 STG.E.U16 desc[UR54][R4.64+0x2a2], R99 ;  /* 0x0002a26304000986 */ /* 0x000fe2000c101536 */
[C---:B------:R-:W-:Y:S02]  /*f7f0*/  ISETP.GT.AND P3, PT, R3.reuse, 0x160, PT ;  /* 0x000001600300780c */ /* 0x040fe40003f64270 */
        /* <DEDUP_REMOVED lines=12> */
[----:B------:R-:W-:Y:S01]  /*f8c0*/  ISETP.GT.AND P3, PT, R3, 0x170, PT ;  /* 0x000001700300780c */ /* 0x000fe20003f64270 */
[----:B------:R-:W-:Y:S01]  /*f8d0*/  @P2 STG.E.U16 desc[UR54][R4.64+0x2b2], R103 ;  /* 0x0002b26704002986 */ /* 0x000fe2000c101536 */
[----:B0-----:R-:W-:Y:S02]  /*f8e0*/  @P4 IMAD.MOV.U32 R6, RZ, RZ, R8 ;  /* 0x000000ffff064224 */ /* 0x001fe400078e0008 */
[----:B------:R-:W-:-:S05]  /*f8f0*/  @P4 IMAD.MOV.U32 R7, RZ, RZ, R9 ;  /* 0x000000ffff074224 */ /* 0x000fca00078e0009 */
[----:B------:R0:W-:Y:S01]  /*f900*/  @P4 STG.E.U16 desc[UR54][R6.64+0x2c0], R104 ;  /* 0x0002c06806004986 */ /* 0x0001e2000c101536 */
[----:B------:R-:W-:-:S04]  /*f910*/  ISETP.GT.AND P4, PT, R3, 0x168, PT ;  /* 0x000001680300780c */ /* 0x000fc80003f84270 */
[C---:B------:R-:W-:Y:S02]  /*f920*/  ISETP.GT.AND P2, PT, R0.reuse, RZ, P4 ;  /* 0x000000ff0000720c */ /* 0x040fe40002744270 */
[----:B------:R-:W-:Y:S01]  /*f930*/  ISETP.GT.AND P4, PT, R0, 0x8, P4 ;  /* 0x000000080000780c */ /* 0x000fe20002784270 */
[----:B0-----:R-:W-:Y:S02]  /*f940*/  @P5 IMAD.MOV.U32 R6, RZ, RZ, R8 ;  /* 0x000000ffff065224 */ /* 0x001fe400078e0008 */
[----:B------:R-:W-:-:S05]  /*f950*/  @P5 IMAD.MOV.U32 R7, RZ, RZ, R9 ;  /* 0x000000ffff075224 */ /* 0x000fca00078e0009 */
[----:B------:R0:W-:Y:S01]  /*f960*/  @P5 STG.E.U16 desc[UR54][R6.64+0x2c2], R105 ;  /* 0x0002c26906005986 */ /* 0x0001e2000c101536 */
[----:B------:R-:W-:-:S03]  /*f970*/  ISETP.GT.AND P5, PT, R3, 0x169, PT ;  /* 0x000001690300780c */ /* 0x000fc60003fa4270 */
[----:B------:R-:W-:Y:S01]  /*f980*/  @P1 STG.E.U16 desc[UR54][R4.64+0x2c0], R106 ;  /* 0x0002c06a04001986 */ /* 0x000fe2000c101536 */
[----:B------:R-:W-:Y:S02]  /*f990*/  ISETP.GT.AND P6, PT, R0, RZ, P5 ;  /* 0x000000ff0000720c */ /* 0x000fe40002fc4270 */
[C---:B------:R-:W-:Y:S01]  /*f9a0*/  ISETP.GT.AND P1, PT, R3.reuse, 0x178, PT ;  /* 0x000001780300780c */ /* 0x040fe20003f24270 */
[----:B------:R-:W-:Y:S01]  /*f9b0*/  @P0 STG.E.U16 desc[UR54][R4.64+0x2c2], R107 ;  /* 0x0002c26b04000986 */ /* 0x000fe2000c101536 */
[----:B------:R-:W-:Y:S01]  /*f9c0*/  ISETP.GT.AND P0, PT, R3, 0x179, PT ;  /* 0x000001790300780c */ /* 0x000fe20003f04270 */
[----:B0-----:R-:W-:Y:S02]  /*f9d0*/  @P2 IMAD.MOV.U32 R6, RZ, RZ, R8 ;  /* 0x000000ffff062224 */ /* 0x001fe400078e0008 */
[----:B------:R-:W-:-:S05]  /*f9e0*/  @P2 IMAD.MOV.U32 R7, RZ, RZ, R9 ;  /* 0x000000ffff072224 */ /* 0x000fca00078e0009 */
[----:B------:R0:W-:Y:S01]  /*f9f0*/  @P2 STG.E.U16 desc[UR54][R6.64+0x2d0], R108 ;  /* 0x0002d06c06002986 */ /* 0x0001e2000c101536 */
[----:B------:R-:W-:Y:S01]  /*fa00*/  ISETP.GT.AND P2, PT, R3, 0x171, PT ;  /* 0x000001710300780c */ /* 0x000fe20003f44270 */
[----:B0-----:R-:W-:Y:S02]  /*fa10*/  @P6 IMAD.MOV.U32 R6, RZ, RZ, R8 ;  /* 0x000000ffff066224 */ /* 0x001fe400078e0008 */
[----:B------:R-:W-:-:S05]  /*fa20*/  @P6 IMAD.MOV.U32 R7, RZ, RZ, R9 ;  /* 0x000000ffff076224 */ /* 0x000fca00078e0009 */
[----:B------:R0:W-:Y:S01]  /*fa30*/  @P6 STG.E.U16 desc[UR54][R6.64+0x2d2], R109 ;  /* 0x0002d26d06006986 */ /* 0x0001e2000c101536 */
[C---:B------:R-:W-:Y:S02]  /*fa40*/  ISETP.GT.AND P6, PT, R0.reuse, 0x8, P5 ;  /* 0x000000080000780c */ /* 0x040fe40002fc4270 */
[C---:B------:R-:W-:Y:S01]  /*fa50*/  ISETP.GT.AND P5, PT, R0.reuse, RZ, P3 ;  /* 0x000000ff0000720c */ /* 0x040fe20001fa4270 */
[----:B------:R-:W-:Y:S01]  /*fa60*/  @P4 STG.E.U16 desc[UR54][R4.64+0x2d0], R110 ;  /* 0x0002d06e04004986 */ /* 0x000fe2000c101536 */
[C---:B------:R-:W-:Y:S02]  /*fa70*/  ISETP.GT.AND P4, PT, R0.reuse, RZ, P2 ;  /* 0x000000ff0000720c */ /* 0x040fe40001784270 */
[C---:B------:R-:W-:Y:S02]  /*fa80*/  ISETP.GT.AND P3, PT, R0.reuse, 0x8, P3 ;  /* 0x000000080000780c */ /* 0x040fe40001f64270 */
[----:B------:R-:W-:-:S05]  /*fa90*/  ISETP.GT.AND P2, PT, R0, 0x8, P2 ;  /* 0x000000080000780c */ /* 0x000fca0001744270 */
[----:B------:R-:W-:Y:S01]  /*faa0*/  @P6 STG.E.U16 desc[UR54][R4.64+0x2d2], R111 ;  /* 0x0002d26f04006986 */ /* 0x000fe2000c101536 */
[C---:B------:R-:W-:Y:S01]  /*fab0*/  ISETP.GT.AND P6, PT, R0.reuse, RZ, P1 ;  /* 0x000000ff0000720c */ /* 0x040fe20000fc4270 */
[----:B0-----:R-:W-:Y:S01]  /*fac0*/  @P5 IMAD.MOV.U32 R6, RZ, RZ, R8 ;  /* 0x000000ffff065224 */ /* 0x001fe200078e0008 */
[----:B------:R-:W-:Y:S01]  /*fad0*/  ISETP.GT.AND P1, PT, R0, 0x8, P1 ;  /* 0x000000080000780c */ /* 0x000fe20000f24270 */
[----:B------:R-:W-:-:S05]  /*fae0*/  @P5 IMAD.MOV.U32 R7, RZ, RZ, R9 ;  /* 0x000000ffff075224 */ /* 0x000fca00078e0009 */
[----:B------:R0:W-:Y:S01]  /*faf0*/  @P5 STG.E.U16 desc[UR54][R6.64+0x2e0], R112 ;  /* 0x0002e07006005986 */ /* 0x0001e2000c101536 */
[C---:B------:R-:W-:Y:S02]  /*fb00*/  ISETP.GT.AND P5, PT, R0.reuse, RZ, P0 ;  /* 0x000000ff0000720c */ /* 0x040fe400007a4270 */
[----:B------:R-:W-:Y:S01]  /*fb10*/  ISETP.GT.AND P0, PT, R0, 0x8, P0 ;  /* 0x000000080000780c */ /* 0x000fe20000704270 */
[----:B0-----:R-:W-:Y:S02]  /*fb20*/  @P4 IMAD.MOV.U32 R6, RZ, RZ, R8 ;  /* 0x000000ffff064224 */ /* 0x001fe400078e0008 */
[----:B------:R-:W-:-:S05]  /*fb30*/  @P4 IMAD.MOV.U32 R7, RZ, RZ, R9 ;  /* 0x000000ffff074224 */ /* 0x000fca00078e0009 */
[----:B------:R0:W-:Y:S04]  /*fb40*/  @P4 STG.E.U16 desc[UR54][R6.64+0x2e2], R113 ;  /* 0x0002e27106004986 */ /* 0x0001e8000c101536 */
[----:B------:R-:W-:Y:S04]  /*fb50*/  @P3 STG.E.U16 desc[UR54][R4.64+0x2e0], R114 ;  /* 0x0002e07204003986 */ /* 0x000fe8000c101536 */
[----:B------:R-:W-:Y:S01]  /*fb60*/  @P2 STG.E.U16 desc[UR54][R4.64+0x2e2], R115 ;  /* 0x0002e27304002986 */ /* 0x000fe2000c101536 */
[----:B0-----:R-:W-:Y:S02]  /*fb70*/  @P6 IMAD.MOV.U32 R6, RZ, RZ, R8 ;  /* 0x000000ffff066224 */ /* 0x001fe400078e0008 */
[----:B------:R-:W-:-:S05]  /*fb80*/  @P6 IMAD.MOV.U32 R7, RZ, RZ, R9 ;  /* 0x000000ffff076224 */ /* 0x000fca00078e0009 */
[----:B------:R0:W-:Y:S04]  /*fb90*/  @P6 STG.E.U16 desc[UR54][R6.64+0x2f0], R116 ;  /* 0x0002f07406006986 */ /* 0x0001e8000c101536 */
[----:B------:R1:W-:Y:S04]  /*fba0*/  @P5 STG.E.U16 desc[UR54][R8.64+0x2f2], R117 ;  /* 0x0002f27508005986 */ /* 0x0003e8000c101536 */
[----:B------:R1:W-:Y:S01]  /*fbb0*/  @P1 STG.E.U16 desc[UR54][R4.64+0x2f0], R118 ;  /* 0x0002f07604001986 */ /* 0x0003e2000c101536 */
[----:B0-----:R-:W-:Y:S02]  /*fbc0*/  @P0 IMAD.MOV.U32 R6, RZ, RZ, R4 ;  /* 0x000000ffff060224 */ /* 0x001fe400078e0004 */
[----:B------:R-:W-:-:S05]  /*fbd0*/  @P0 IMAD.MOV.U32 R7, RZ, RZ, R5 ;  /* 0x000000ffff070224 */ /* 0x000fca00078e0005 */
[----:B------:R1:W-:Y:S02]  /*fbe0*/  @P0 STG.E.U16 desc[UR54][R6.64+0x2f2], R119 ;  /* 0x0002f27706000986 */ /* 0x0003e4000c101536 */
.L_x_417:
[----:B------:R-:W-:Y:S05]  /*fbf0*/  BSYNC B0 ;  /* 0x0000000000007941 */ /* 0x000fea0003800000 */
.L_x_35:
[----:B01----:R-:W-:Y:S01]  /*fc00*/  IMAD.U32 R4, RZ, RZ, UR52 ;  /* 0x00000034ff047e24 */ /* 0x003fe2000f8e00ff */
[----:B------:R-:W-:Y:S01]  /*fc10*/  ULDC.64 UR4, c[0x0][0x650] ;  /* 0x0001940000047ab9 */ /* 0x000fe20000000a00 */
[----:B------:R-:W-:Y:S02]  /*fc20*/  IMAD.U32 R3, RZ, RZ, UR37 ;  /* 0x00000025ff037e24 */ /* 0x000fe4000f8e00ff */
[----:B------:R-:W-:Y:S01]  /*fc30*/  IMAD.U32 R0, RZ, RZ, UR47 ;  /* 0x0000002fff007e24 */ /* 0x000fe2000f8e00ff */
[C---:B------:R-:W-:Y:S01]  /*fc40*/  LEA R23, P0, R4.reuse, R23, 0x1 ;  /* 0x0000001704177211 */ /* 0x040fe200078008ff */
[----:B------:R-:W-:Y:S02]  /*fc50*/  IMAD.U32 R5, RZ, RZ, UR53 ;  /* 0x00000035ff057e24 */ /* 0x000fe4000f8e00ff */
[----:B------:R0:W-:Y:S01]  /*fc60*/  SYNCS.ARRIVE.TRANS64.A1T0 RZ, [R0+UR49], RZ ;  /* 0x000000ff00ff79a7 */ /* 0x0001e20008100031 */
[----:B------:R-:W-:Y:S01]  /*fc70*/  LEA.HI.X R22, R4, R22, R3, 0x1, P0 ;  /* 0x0000001604167211 */ /* 0x000fe200000f0c03 */
[----:B------:R-:W-:Y:S01]  /*fc80*/  IMAD.MOV.U32 R4, RZ, RZ, -0x1 ;  /* 0xffffffffff047424 */ /* 0x000fe200078e00ff */
[----:B------:R-:W-:Y:S01]  /*fc90*/  ISETP.GE.U32.AND P0, PT, R23, UR4, PT ;  /* 0x0000000417007c0c */ /* 0x000fe2000bf06070 */
[----:B------:R-:W-:-:S02]  /*fca0*/  IMAD.MOV.U32 R3, RZ, RZ, -0x1 ;  /* 0xffffffffff037424 */ /* 0x000fc400078e00ff */
[----:B------:R-:W-:Y:S01]  /*fcb0*/  IMAD.MOV.U32 R18, RZ, RZ, -0x1 ;  /* 0xffffffffff127424 */ /* 0x000fe200078e00ff */
[----:B------:R1:W-:Y:S01]  /*fcc0*/  STL [R1], R4 ;  /* 0x0000000401007387 */ /* 0x0003e20000100800 */
[----:B------:R-:W-:Y:S02]  /*fcd0*/  ISETP.GE.U32.AND.EX P0, PT, R22, UR5, PT, P0 ;  /* 0x0000000516007c0c */ /* 0x000fe4000bf06100 */
[----:B0-----:R-:W-:Y:S01]  /*fce0*/  PRMT R0, RZ, 0x7610, R0 ;  /* 0x00007610ff007816 */ /* 0x001fe20000000000 */
[----:B------:R1:W-:Y:S10]  /*fcf0*/  STL [R1+0x4], R3 ;  /* 0x0000040301007387 */ /* 0x0003f40000100800 */
[----:B-1----:R-:W-:Y:S05]  /*fd00*/  @P0 BRA `(.L_x_418) ;  /* 0x0000000400940947 */ /* 0x002fea0003800000 */
[----:B------:R-:W0:Y:S01]  /*fd10*/  S2UR UR6, SR_CTAID.X ;  /* 0x00000000000679c3 */ /* 0x000e220000002500 */
[----:B------:R-:W-:Y:S01]  /*fd20*/  ULDC.64 UR4, c[0x0][0x628] ;  /* 0x00018a0000047ab9 */ /* 0x000fe20000000a00 */
[----:B------:R-:W-:Y:S01]  /*fd30*/  ULDC UR7, c[0x0][0x150] ;  /* 0x0000540000077ab9 */ /* 0x000fe20000000800 */
[----:B------:R-:W-:Y:S01]  /*fd40*/  ISETP.NE.U32.AND P0, PT, RZ, UR4, PT ;  /* 0x00000004ff007c0c */ /* 0x000fe2000bf05070 */
[----:B------:R-:W-:Y:S01]  /*fd50*/  ULDC UR15, c[0x0][0x630] ;  /* 0x00018c00000f7ab9 */ /* 0x000fe20000000800 */
[C---:B------:R-:W-:Y:S01]  /*fd60*/  R2UR UR16, R23.reuse ;  /* 0x00000000171072ca */ /* 0x040fe200000e0000 */
[----:B------:R-:W-:Y:S01]  /*fd70*/  ULDC UR18, c[0x0][0x154] ;  /* 0x0000550000127ab9 */ /* 0x000fe20000000800 */
[----:B------:R-:W-:Y:S01]  /*fd80*/  ISETP.NE.AND.EX P0, PT, RZ, UR5, PT, P0 ;  /* 0x00000005ff007c0c */ /* 0x000fe2000bf05300 */
[----:B------:R-:W1:Y:S01]  /*fd90*/  S2UR UR20, SR_CTAID.Y ;  /* 0x00000000001479c3 */ /* 0x000e620000002600 */
[----:B------:R-:W-:Y:S02]  /*fda0*/  R2UR UR17, R22 ;  /* 0x00000000161172ca */ /* 0x000fe400000e0000 */
[----:B------:R-:W-:-:S02]  /*fdb0*/  R2UR UR12, R23 ;  /* 0x00000000170c72ca */ /* 0x000fc400000e0000 */
[----:B------:R-:W-:Y:S02]  /*fdc0*/  R2UR UR13, R22 ;  /* 0x00000000160d72ca */ /* 0x000fe400000e0000 */
[----:B0-----:R-:W-:-:S05]  /*fdd0*/  I2FP.F32.U32 R0, UR6 ;  /* 0x0000000600007c45 */ /* 0x001fca0008201000 */
[----:B------:R-:W-:-:S04]  /*fde0*/  FMUL R0, R0, UR7 ;  /* 0x0000000700007c20 */ /* 0x000fc80008400000 */
[----:B------:R0:W0:Y:S01]  /*fdf0*/  F2I.U32.TRUNC.NTZ R3, R0 ;  /* 0x0000000000037305 */ /* 0x000022000020f000 */
[----:B-1----:R-:W-:Y:S05]  /*fe00*/  @!P0 BRA `(.L_x_419) ;  /* 0x0000000000308947 */ /* 0x002fea0003800000 */
        /* <DEDUP_REMOVED lines=12> */
.L_x_419:
[----:B------:R-:W-:Y:S01]  /*fed0*/  USHF.R.U64 UR12, UR12, UR15, UR13 ;  /* 0x0000000f0c0c7299 */ /* 0x000fe2000800120d */
[----:B0-----:R-:W-:Y:S01]  /*fee0*/  I2FP.F32.U32 R0, UR20 ;  /* 0x0000001400007c45 */ /* 0x001fe20008201000 */
[----:B------:R-:W-:Y:S02]  /*fef0*/  USHF.R.U32.HI UR4, URZ, UR15, UR13 ;  /* 0x0000000f3f047299 */ /* 0x000fe4000801160d */
[----:B------:R-:W-:Y:S02]  /*ff00*/  UIADD3 UR7, UP0, URZ, -UR12, URZ ;  /* 0x8000000c3f077290 */ /* 0x000fe4000ff1e03f */
[----:B------:R-:W-:Y:S01]  /*ff10*/  FMUL R0, R0, UR18 ;  /* 0x0000001200007c20 */ /* 0x000fe20008400000 */
[----:B------:R-:W-:Y:S01]  /*ff20*/  ULDC.64 UR10, c[0x0][0x620] ;  /* 0x00018800000a7ab9 */ /* 0x000fe20000000a00 */
[----:B------:R-:W-:Y:S01]  /*ff30*/  UIADD3.X UR4, URZ, ~UR4, URZ, UP0, !UPT ;  /* 0x800000043f047290 */ /* 0x000fe200087fe43f */
[----:B------:R-:W-:Y:S01]  /*ff40*/  UMOV UR8, UR16 ;  /* 0x0000001000087c82 */ /* 0x000fe20008000000 */
[----:B------:R-:W-:-:S02]  /*ff50*/  UMOV UR9, UR17 ;  /* 0x0000001100097c82 */ /* 0x000fc40008000000 */
[----:B------:R-:W0:Y:S01]  /*ff60*/  F2I.U32.TRUNC.NTZ R0, R0 ;  /* 0x0000000000007305 */ /* 0x000e22000020f000 */
[----:B------:R-:W-:Y:S01]  /*ff70*/  UIMAD UR4, UR4, UR10, URZ ;  /* 0x0000000a040472a4 */ /* 0x000fe2000f8e023f */
[----:B------:R-:W-:Y:S01]  /*ff80*/  R2UR UR17, R3 ;  /* 0x00000000031172ca */ /* 0x000fe200000e0000 */
[----:B------:R-:W-:Y:S02]  /*ff90*/  UIMAD.WIDE.U32 UR8, UR7, UR10, UR8 ;  /* 0x0000000a070872a5 */ /* 0x000fe4000f8e0008 */
[----:B------:R-:W-:Y:S01]  /*ffa0*/  UIMAD UR7, UR7, UR11, UR4 ;  /* 0x0000000b070772a4 */ /* 0x000fe2000f8e0204 */
[----:B------:R-:W-:Y:S01]  /*ffb0*/  ULDC UR23, c[0x0][0x658] ;  /* 0x0001960000177ab9 */ /* 0x000fe20000000800 */
[----:B------:R-:W-:Y:S02]  /*ffc0*/  UMOV UR15, 0xffffffff ;  /* 0xffffffff000f7882 */ /* 0x000fe40000000000 */
[----:B------:R-:W-:Y:S01]  /*ffd0*/  UIADD3 UR7, UR9, UR7, URZ ;  /* 0x0000000709077290 */ /* 0x000fe2000fffe03f */
[----:B------:R-:W-:Y:S01]  /*ffe0*/  ULDC UR10, c[0x0][0x618] ;  /* 0x00018600000a7ab9 */ /* 0x000fe20000000800 */
[----:B------:R-:W-:Y:S01]  /*fff0*/  ULDC.64 UR4, c[0x0][0x640] ;  /* 0x0001900000047ab9 */ /* 0x000fe20000000a00 */
[----:B------:R-:W-:Y:S01]  /*10000*/  USHF.L.U32 UR19, UR15, UR23, URZ ;  /* 0x000000170f137299 */ /* 0x000fe2000800063f */
[----:B------:R-:W-:Y:S01]  /*10010*/  ISETP.NE.U32.AND P0, PT, RZ, UR4, PT ;  /* 0x00000004ff007c0c */ /* 0x000fe2000bf05070 */
[----:B------:R-:W-:Y:S01]  /*10020*/  USHF.R.U64 UR15, UR8, UR10, UR7 ;  /* 0x0000000a080f7299 */ /* 0x000fe20008001207 */
[----:B0-----:R-:W-:Y:S01]  /*10030*/  R2UR UR11, R0 ;  /* 0x00000000000b72ca */ /* 0x001fe200000e0000 */
[----:B------:R-:W-:Y:S01]  /*10040*/  USHF.R.U32.HI UR7, URZ, UR10, UR7 ;  /* 0x0000000a3f077299 */ /* 0x000fe20008011607 */
[----:B------:R-:W-:Y:S01]  /*10050*/  ISETP.NE.AND.EX P0, PT, RZ, UR5, PT, P0 ;  /* 0x00000005ff007c0c */ /* 0x000fe2000bf05300 */
[----:B------:R-:W-:Y:S01]  /*10060*/  ULDC UR22, c[0x0][0x608] ;  /* 0x0001820000167ab9 */ /* 0x000fe20000000800 */
[----:B------:R-:W-:-:S02]  /*10070*/  UIADD3 UR8, -UR17, URZ, URZ ;  /* 0x0000003f11087290 */ /* 0x000fc4000fffe13f */
[----:B------:R-:W-:Y:S02]  /*10080*/  USHF.R.U64 UR18, UR15, UR22, UR7 ;  /* 0x000000160f127299 */ /* 0x000fe40008001207 */
[----:B------:R-:W-:Y:S01]  /*10090*/  USHF.R.U32.HI UR7, URZ, UR22, UR7 ;  /* 0x000000163f077299 */ /* 0x000fe20008011607 */
[----:B------:R-:W-:Y:S01]  /*100a0*/  UMOV UR16, 0x1 ;  /* 0x0000000100107882 */ /* 0x000fe20000000000 */
[----:B------:R-:W-:Y:S02]  /*100b0*/  ULDC UR21, c[0x0][0x144] ;  /* 0x0000510000157ab9 */ /* 0x000fe40000000800 */
[----:B------:R-:W-:Y:S01]  /*100c0*/  USHF.R.U64 UR17, UR18, UR23, UR7 ;  /* 0x0000001712117299 */ /* 0x000fe20008001207 */
[----:B------:R-:W-:Y:S01]  /*100d0*/  ULDC UR13, c[0x0][0x600] ;  /* 0x00018000000d7ab9 */ /* 0x000fe20000000800 */
[----:B------:R-:W-:Y:S02]  /*100e0*/  UIADD3 UR22, -UR11, URZ, URZ ;  /* 0x0000003f0b167290 */ /* 0x000fe4000fffe13f */
[----:B------:R-:W-:-:S02]  /*100f0*/  USHF.L.U32 UR16, UR16, UR23, URZ ;  /* 0x0000001710107299 */ /* 0x000fc4000800063f */
[----:B------:R-:W-:Y:S02]  /*10100*/  USHF.R.U32.HI UR11, URZ, UR23, UR7 ;  /* 0x000000173f0b7299 */ /* 0x000fe40008011607 */
[----:B------:R-:W-:Y:S02]  /*10110*/  UIADD3 UR14, UR13, -0x1, URZ ;  /* 0xffffffff0d0e7890 */ /* 0x000fe4000fffe03f */
[----:B------:R-:W-:Y:S02]  /*10120*/  ULOP3.LUT UR19, URZ, UR19, URZ, 0x33, !UPT ;  /* 0x000000133f137292 */ /* 0x000fe4000f8e333f */
[----:B------:R-:W-:Y:S01]  /*10130*/  UIMAD UR23, UR21, UR8, UR6 ;  /* 0x00000008151772a4 */ /* 0x000fe2000f8e0206 */
[----:B------:R-:W-:Y:S01]  /*10140*/  ULDC UR26, c[0x0][0x148] ;  /* 0x00005200001a7ab9 */ /* 0x000fe20000000800 */
[----:B------:R-:W-:Y:S01]  /*10150*/  ULDC UR24, c[0x0][0x648] ;  /* 0x0001920000187ab9 */ /* 0x000fe20000000800 */
[----:B------:R-:W-:Y:S01]  /*10160*/  ULDC UR25, c[0x0][0x638] ;  /* 0x00018e0000197ab9 */ /* 0x000fe20000000800 */
        /* <DEDUP_REMOVED lines=12> */
.L_x_420:
[----:B------:R-:W-:Y:S01]  /*10230*/  UISETP.NE.AND UP0, UPT, UR38, URZ, UPT ;  /* 0x0000003f2600728c */ /* 0x000fe2000bf05270 */
[----:B------:R-:W-:Y:S01]  /*10240*/  IMAD.MOV.U32 R0, RZ, RZ, 0x1 ;  /* 0x00000001ff007424 */ /* 0x000fe200078e00ff */
[----:B------:R-:W-:Y:S01]  /*10250*/  USHF.R.U64 UR4, UR10, UR24, UR11 ;  /* 0x000000180a047299 */ /* 0x000fe2000800120b */
[----:B------:R-:W-:Y:S01]  /*10260*/  IMAD.U32 R18, RZ, RZ, UR12 ;  /* 0x0000000cff127e24 */ /* 0x000fe2000f8e00ff */
[----:B------:R-:W-:Y:S02]  /*10270*/  ULOP3.LUT UR19, UR18, UR19, URZ, 0xc0, !UPT ;  /* 0x0000001312137292 */ /* 0x000fe4000f8ec03f */
[----:B------:R-:W-:Y:S02]  /*10280*/  UIADD3 UR5, -UR4, URZ, URZ ;  /* 0x0000003f04057290 */ /* 0x000fe4000fffe13f */
[----:B------:R-:W-:Y:S02]  /*10290*/  ULOP3.LUT UR14, UR15, UR14, URZ, 0xc0, !UPT ;  /* 0x0000000e0f0e7292 */ /* 0x000fe4000f8ec03f */
[----:B------:R-:W-:-:S02]  /*102a0*/  UIMAD UR4, UR16, UR4, UR19 ;  /* 0x00000004100472a4 */ /* 0x000fc4000f8e0213 */
[----:B------:R-:W-:Y:S02]  /*102b0*/  @UP0 UIMAD UR23, UR26, UR22, UR20 ;  /* 0x000000161a1702a4 */ /* 0x000fe4000f8e0214 */
[----:B------:R-:W-:-:S03]  /*102c0*/  UIMAD UR17, UR5, UR25, UR17 ;  /* 0x00000019051172a4 */ /* 0x000fc6000f8e0211 */
[----:B------:R-:W-:Y:S01]  /*102d0*/  ULDC UR5, c[0x0][0x610] ;  /* 0x0001840000057ab9 */ /* 0x000fe20000000800 */
        /* <DEDUP_REMOVED lines=8> */
.L_x_418:
[----:B------:R-:W-:Y:S01]  /*10360*/  LOP3.LUT P0, RZ, R0, 0xff, RZ, 0xc0, !PT ;  /* 0x000000ff00ff7812 */ /* 0x000fe2000780c0ff */
[----:B------:R-:W-:-:S12]  /*10370*/  ULOP3.LUT UR45, UR45, 0x1, URZ, 0x3c, !UPT ;  /* 0x000000012d2d7892 */ /* 0x000fd8000f8e3c3f */
[----:B------:R-:W-:Y:S05]  /*10380*/  @P0 BRA `(.L_x_421) ;  /* 0xffffff1400080947 */ /* 0x000fea000383ffff */
[----:B------:R-:W-:Y:S05]  /*10390*/  EXIT ;  /* 0x000000000000794d */ /* 0x000fea0003800000 */
.L_x_16:
[----:B------:R-:W-:-:S08]  /*103a0*/  ISETP.NE.AND P0, PT, RZ, UR6, PT ;  /* 0x00000006ff007c0c */ /* 0x000fd0000bf05270 */
[----:B0----5:R-:W0:-:S00]  /*103b0*/  USETMAXREG.DEALLOC.CTAPOOL 0x28 ;  /* 0x00000028000079c8 */ /* 0x021e0000080e0500 */
[----:B------:R-:W-:Y:S05]  /*103c0*/  @P0 EXIT ;  /* 0x000000000000094d */ /* 0x000fea0003800000 */
[----:B0-----:R-:W-:Y:S01]  /*103d0*/  LOP3.LUT P0, RZ, R0, 0xff, RZ, 0xc0, !PT ;  /* 0x000000ff00ff7812 */ /* 0x001fe2000780c0ff */
[----:B------:R-:W-:Y:S02]  /*103e0*/  IMAD.MOV.U32 R8, RZ, RZ, 0x1 ;  /* 0x00000001ff087424 */ /* 0x000fe400078e00ff */
[----:B------:R-:W-:-:S10]  /*103f0*/  IMAD.MOV.U32 R0, RZ, RZ, RZ ;  /* 0x000000ffff007224 */ /* 0x000fd400078e00ff */
[----:B------:R-:W-:Y:S05]  /*10400*/  @!P0 BRA `(.L_x_422) ;  /* 0x0000000c00508947 */ /* 0x000fea0003800000 */
[----:B------:R-:W0:Y:S01]  /*10410*/  S2R R10, SR_CgaCtaId ;  /* 0x00000000000a7919 */ /* 0x000e220000008800 */
[----:B------:R-:W-:Y:S01]  /*10420*/  LOP3.LUT P0, RZ, R3, 0x1f, RZ, 0xc0, !PT ;  /* 0x0000001f03ff7812 */ /* 0x000fe2000780c0ff */
[----:B------:R-:W-:Y:S01]  /*10430*/  ULDC UR5, c[0x0][0x658] ;  /* 0x0001960000057ab9 */ /* 0x000fe20000000800 */
[----:B------:R-:W-:Y:S01]  /*10440*/  UMOV UR6, 0xffffffff ;  /* 0xffffffff00067882 */ /* 0x000fe20000000000 */
[----:B------:R-:W-:Y:S01]  /*10450*/  BSSY B0, `(.L_x_422) ;  /* 0x00000cf000007945 */ /* 0x000fe20003800000 */
[----:B------:R-:W-:Y:S01]  /*10460*/  USHF.L.U32 UR6, UR6, UR5, URZ ;  /* 0x0000000506067299 */ /* 0x000fe2000800063f */
[C---:B------:R-:W-:Y:S01]  /*10470*/  ISETP.NE.AND P3, PT, R4.reuse, RZ, PT ;  /* 0x000000ff0400720c */ /* 0x040fe20003f65270 */
[----:B------:R-:W-:Y:S01]  /*10480*/  IMAD.MOV.U32 R9, RZ, RZ, 0x1 ;  /* 0x00000001ff097424 */ /* 0x000fe200078e00ff */
[----:B------:R-:W-:Y:S01]  /*10490*/  ISETP.NE.OR P0, PT, R4, RZ, !P0 ;  /* 0x000000ff0400720c */ /* 0x000fe20004705670 */
[----:B------:R-:W-:Y:S01]  /*104a0*/  IMAD.MOV.U32 R8, RZ, RZ, 0x1 ;  /* 0x00000001ff087424 */ /* 0x000fe200078e00ff */
[----:B------:R-:W-:Y:S01]  /*104b0*/  ULDC UR4, c[0x0][0x600] ;  /* 0x0001800000047ab9 */ /* 0x000fe20000000800 */
[----:B------:R-:W-:Y:S01]  /*104c0*/  IMAD.MOV.U32 R0, RZ, RZ, RZ ;  /* 0x000000ffff007224 */ /* 0x000fe200078e00ff */
[----:B------:R-:W-:Y:S01]  /*104d0*/  UMOV UR7, 0x1 ;  /* 0x0000000100077882 */ /* 0x000fe20000000000 */
[----:B------:R-:W-:-:S02]  /*104e0*/  UIADD3 UR19, UR39, 0x1, URZ ;  /* 0x0000000127137890 */ /* 0x000fc4000fffe03f */
[----:B------:R-:W-:Y:S02]  /*104f0*/  ULOP3.LUT UR22, UR36, 0x2, URZ, 0xfc, !UPT ;  /* 0x0000000224167892 */ /* 0x000fe4000f8efc3f */
[----:B------:R-:W-:Y:S02]  /*10500*/  UIADD3 UR4, UR4, -0x1, URZ ;  /* 0xffffffff04047890 */ /* 0x000fe4000fffe03f */
[----:B------:R-:W-:Y:S02]  /*10510*/  USHF.L.U32 UR5, UR7, UR5, URZ ;  /* 0x0000000507057299 */ /* 0x000fe4000800063f */
[----:B------:R-:W-:Y:S01]  /*10520*/  ULOP3.LUT UR6, URZ, UR6, URZ, 0x33, !UPT ;  /* 0x000000063f067292 */ /* 0x000fe2000f8e333f */
[----:B------:R-:W-:Y:S01]  /*10530*/  ULDC.64 UR20, c[0x0][0x198] ;  /* 0x0000660000147ab9 */ /* 0x000fe20000000a00 */
[----:B0-----:R-:W-:-:S10]  /*10540*/  LOP3.LUT R10, R10, 0x1, RZ, 0xc0, !PT ;  /* 0x000000010a0a7812 */ /* 0x001fd400078ec0ff */
.L_x_434:
[----:B------:R-:W-:-:S03]  /*10550*/  UMOV UR7, 0xffffffff ;  /* 0xffffffff00077882 */ /* 0x000fc60000000000 */
[----:B01----:R-:W-:Y:S05]  /*10560*/  BRA.DIV UR7, `(.L_x_423) ;  /* 0x0000001207187947 */ /* 0x003fea000b800000 */
[----:B------:R-:W-:-:S13]  /*10570*/  ELECT P6, URZ, PT ;  /* 0x00000000003f782f */ /* 0x000fda00038c0000 */
.L_x_447:
[----:B------:R-:W0:Y:S01]  /*10580*/  LDC R2, c[0x0][0x28c] ;  /* 0x0000a300ff027b82 */ /* 0x000e220000000800 */
[----:B------:R-:W-:Y:S01]  /*10590*/  BSSY B1, `(.L_x_424) ;  /* 0x000003e000017945 */ /* 0x000fe20003800000 */
[----:B0-----:R-:W-:-:S13]  /*105a0*/  ISETP.LT.OR P6, PT, R2, 0x1, !P6 ;  /* 0x000000010200780c */ /* 0x001fda00077c1670 */
[----:B------:R-:W-:Y:S05]  /*105b0*/  @P6 BRA `(.L_x_425) ;  /* 0x0000000000ec6947 */ /* 0x000fea0003800000 */
[----:B------:R-:W2:Y:S04]  /*105c0*/  LDL.LU R4, [R1+0x4] ;  /* 0x0000040001047983 */ /* 0x000ea80000300800 */
[----:B------:R-:W3:Y:S01]  /*105d0*/  LDL.LU R3, [R1] ;  /* 0x0000000001037983 */ /* 0x000ee20000300800 */
[----:B------:R-:W-:Y:S02]  /*105e0*/  IMAD.MOV.U32 R13, RZ, RZ, RZ ;  /* 0x000000ffff0d7224 */ /* 0x000fe400078e00ff */
[----:B------:R-:W-:Y:S02]  /*105f0*/  IMAD.U32 R14, RZ, RZ, UR19 ;  /* 0x00000013ff0e7e24 */ /* 0x000fe4000f8e00ff */
[----:B------:R-:W-:Y:S02]  /*10600*/  IMAD.MOV.U32 R2, RZ, RZ, R8 ;  /* 0x000000ffff027224 */ /* 0x000fe400078e0008 */
[----:B--2---:R-:W-:-:S02]  /*10610*/  IMAD R4, R4, 0x2, R10 ;  /* 0x0000000204047824 */ /* 0x004fc400078e020a */
[----:B---3--:R-:W-:Y:S02]  /*10620*/  IMAD.SHL.U32 R7, R3, 0x40, RZ ;  /* 0x0000004003077824 */ /* 0x008fe400078e00ff */
[----:B------:R-:W-:Y:S02]  /*10630*/  IMAD.MOV.U32 R3, RZ, RZ, R0 ;  /* 0x000000ffff037224 */ /* 0x000fe400078e0000 */
[----:B------:R-:W-:-:S07]  /*10640*/  IMAD R6, R4, 0xc0, RZ ;  /* 0x000000c004067824 */ /* 0x000fce00078e02ff */
.L_x_429:
[----:B------:R-:W0:Y:S01]  /*10650*/  S2R R5, SR_CgaCtaId ;  /* 0x0000000000057919 */ /* 0x000e220000008800 */
[----:B------:R-:W-:-:S04]  /*10660*/  MOV R4, 0x400 ;  /* 0x0000040000047802 */ /* 0x000fc80000000f00 */
[----:B0-----:R-:W-:Y:S02]  /*10670*/  LEA R12, R5, R4, 0x18 ;  /* 0x00000004050c7211 */ /* 0x001fe400078ec0ff */
[----:B------:R-:W-:Y:S01]  /*10680*/  SHF.L.U32 R4, R2, 0x1f, RZ ;  /* 0x0000001f02047819 */ /* 0x000fe200000006ff */
[----:B------:R-:W0:Y:S02]  /*10690*/  @!P3 LDC R5, c[0x0][0x500] ;  /* 0x00014000ff05bb82 */ /* 0x000e240000000800 */
[----:B------:R-:W-:-:S04]  /*106a0*/  IMAD R11, R3, 0x8, R12 ;  /* 0x00000008030b7824 */ /* 0x000fc800078e020c */
[----:B------:R-:W1:Y:S02]  /*106b0*/  SYNCS.PHASECHK.TRANS64.TRYWAIT P1, [R11+URZ+0x20], R4 ;  /* 0x000020040b0075a7 */ /* 0x000e64000802017f */
[----:B-1----:R-:W-:Y:S05]  /*106c0*/  @!P1 BRA `(.L_x_426) ;  /* 0x0000000c00e09947 */ /* 0x002fea0003800000 */
.L_x_448:
[----:B------:R-:W-:Y:S01]  /*106d0*/  UPRMT UR7, UR22, 0x9910, URZ ;  /* 0x0000991016077896 */ /* 0x000fe2000800003f */
[----:B0-----:R0:W-:Y:S03]  /*106e0*/  @!P3 SYNCS.ARRIVE.TRANS64 RZ, [R11+URZ], R5 ;  /* 0x000000050bffb9a7 */ /* 0x0011e6000800003f */
[----:B------:R-:W-:-:S06]  /*106f0*/  UISETP.NE.AND UP0, UPT, UR7, 0x2, UPT ;  /* 0x000000020700788c */ /* 0x000fcc000bf05270 */
[----:B------:R-:W-:-:S13]  /*10700*/  PLOP3.LUT P1, PT, PT, PT, UP0, 0x80, 0x0 ;  /* 0x000000000000781c */ /* 0x000fda0003f2f008 */
[----:B0-----:R-:W-:Y:S05]  /*10710*/  @P1 BRA `(.L_x_427) ;  /* 0x0000000000041947 */ /* 0x001fea0003800000 */
[----:B------:R-:W-:Y:S01]  /*10720*/  BPT.TRAP 0x1 ;  /* 0x000000040000795c */ /* 0x000fe20000300000 */
.L_x_427:
[----:B------:R-:W-:Y:S05]  /*10730*/  @P0 BRA `(.L_x_428) ;  /* 0x0000000000040947 */ /* 0x000fea0003800000 */
[----:B------:R-:W-:Y:S01]  /*10740*/  BPT.TRAP 0x1 ;  /* 0x000000040000795c */ /* 0x000fe20000300000 */
.L_x_428:
[----:B-1----:R-:W-:Y:S01]  /*10750*/  IMAD R4, R3, 0x2, R10 ;  /* 0x0000000203047824 */ /* 0x002fe200078e020a */
[----:B------:R-:W-:Y:S01]  /*10760*/  R2UR UR9, R11 ;  /* 0x000000000b0972ca */ /* 0x000fe200000e0000 */
[--C-:B------:R-:W-:Y:S01]  /*10770*/  IMAD R5, R3, 0x2000, R12.reuse ;  /* 0x0000200003057824 */ /* 0x100fe200078e020c */
[----:B------:R-:W-:Y:S01]  /*10780*/  UIADD3 UR14, UP0, UR20, 0xf0, URZ ;  /* 0x000000f0140e7890 */ /* 0x000fe2000ff1e03f */
[----:B------:R-:W-:Y:S01]  /*10790*/  IMAD R4, R4, 0x3000, RZ ;  /* 0x0000300004047824 */ /* 0x000fe200078e02ff */
[----:B------:R-:W-:Y:S01]  /*107a0*/  R2UR UR11, R7 ;  /* 0x00000000070b72ca */ /* 0x000fe200000e0000 */
[----:B------:R-:W-:Y:S01]  /*107b0*/  VIADD R14, R14, 0xffffffff ;  /* 0xffffffff0e0e7836 */ /* 0x000fe20000000000 */
[----:B------:R-:W-:Y:S01]  /*107c0*/  R2UR UR7, R5 ;  /* 0x00000000050772ca */ /* 0x000fe200000e0000 */
[----:B------:R-:W-:Y:S01]  /*107d0*/  IMAD R4, R4, 0x2, R12 ;  /* 0x0000000204047824 */ /* 0x000fe200078e020c */
[----:B------:R-:W-:Y:S01]  /*107e0*/  R2UR UR10, R13 ;  /* 0x000000000d0a72ca */ /* 0x000fe200000e0000 */
[----:B------:R-:W-:Y:S01]  /*107f0*/  UIADD3 UR24, UP1, UR20, 0x1f0, URZ ;  /* 0x000001f014187890 */ /* 0x000fe2000ff3e03f */
[----:B------:R-:W-:Y:S01]  /*10800*/  R2UR UR12, R18 ;  /* 0x00000000120c72ca */ /* 0x000fe200000e0000 */
[----:B------:R-:W-:Y:S01]  /*10810*/  UIADD3.X UR15, URZ, UR21, URZ, UP0, !UPT ;  /* 0x000000153f0f7290 */ /* 0x000fe200087fe43f */
[----:B------:R-:W-:Y:S01]  /*10820*/  R2UR UR8, R4 ;  /* 0x00000000040872ca */ /* 0x000fe200000e0000 */
[----:B------:R-:W-:Y:S01]  /*10830*/  VIADD R3, R3, 0x1 ;  /* 0x0000000103037836 */ /* 0x000fe20000000000 */
[----:B------:R-:W-:Y:S01]  /*10840*/  R2UR UR18, R6 ;  /* 0x00000000061272ca */ /* 0x000fe200000e0000 */
[----:B------:R-:W-:Y:S01]  /*10850*/  UIADD3.X UR25, URZ, UR21, URZ, UP1, !UPT ;  /* 0x000000153f197290 */ /* 0x000fe20008ffe43f */
[----:B------:R-:W-:Y:S01]  /*10860*/  ISETP.GT.AND P2, PT, R14, 0x1, PT ;  /* 0x000000010e00780c */ /* 0x000fe20003f44270 */
[----:B------:R-:W-:Y:S01]  /*10870*/  UMOV UR16, 0x0 ;  /* 0x0000000000107882 */ /* 0x000fe20000000000 */
[----:B------:R-:W-:Y:S01]  /*10880*/  UMOV UR17, 0x10000000 ;  /* 0x1000000000117882 */ /* 0x000fe20000000000 */
[----:B------:R-:W-:Y:S01]  /*10890*/  UIADD3 UR7, UR7, 0x180, URZ ;  /* 0x0000018007077890 */ /* 0x000fe2000fffe03f */
[----:B------:R-:W-:Y:S01]  /*108a0*/  ISETP.NE.AND P1, PT, R3, 0x4, PT ;  /* 0x000000040300780c */ /* 0x000fe20003f25270 */
[----:B------:R-:W-:Y:S01]  /*108b0*/  UMOV UR23, 0x30000 ;  /* 0x0003000000177882 */ /* 0x000fe20000000000 */
[----:B------:R-:W-:-:S02]  /*108c0*/  VIADD R13, R13, 0x40 ;  /* 0x000000400d0d7836 */ /* 0x000fc40000000000 */
[----:B------:R-:W-:Y:S01]  /*108d0*/  SEL R5, RZ, 0x1, P1 ;  /* 0x00000001ff057807 */ /* 0x000fe20000800000 */
[----:B------:R-:W-:Y:S01]  /*108e0*/  UIADD3 UR13, UR8, 0x8180, URZ ;  /* 0x00008180080d7890 */ /* 0x000fe2000fffe03f */
[----:B------:R-:W-:Y:S02]  /*108f0*/  SEL R3, R3, RZ, P1 ;  /* 0x000000ff03037207 */ /* 0x000fe40000800000 */
[----:B------:R-:W-:Y:S01]  /*10900*/  UMOV UR8, UR7 ;  /* 0x0000000700087c82 */ /* 0x000fe20008000000 */
[----:B------:R-:W-:Y:S01]  /*10910*/  LOP3.LUT R2, R2, R5, RZ, 0x3c, !PT ;  /* 0x0000000502027212 */ /* 0x000fe200078e3cff */
[----:B------:R0:W-:Y:S02]  /*10920*/  UTMALDG.3D [UR8], [UR14], desc[UR16] ;  /* 0x000010080e0075b4 */ /* 0x0001e40008011000 */
[----:B0-----:R-:W-:Y:S01]  /*10930*/  UMOV UR8, UR13 ;  /* 0x0000000d00087c82 */ /* 0x001fe20008000000 */
[----:B------:R-:W-:Y:S02]  /*10940*/  UMOV UR11, UR18 ;  /* 0x00000012000b7c82 */ /* 0x000fe40008000000 */
[----:B------:R0:W-:Y:S02]  /*10950*/  UTMALDG.3D.MULTICAST [UR8], [UR24], UR23, desc[UR16] ;  /* 0x00001008180073b4 */ /* 0x0001e40008011817 */
[----:B0-----:R-:W-:Y:S05]  /*10960*/  @P2 BRA `(.L_x_429) ;  /* 0xfffffffc00382947 */ /* 0x001fea000383ffff */
.L_x_425:
[----:B------:R-:W-:Y:S05]  /*10970*/  BSYNC B1 ;  /* 0x0000000000017941 */ /* 0x000fea0003800000 */
.L_x_424:
[----:B------:R-:W-:Y:S01]  /*10980*/  LOP3.LUT P4, RZ, R9, 0xff, RZ, 0xc0, !PT ;  /* 0x000000ff09ff7812 */ /* 0x000fe2000788c0ff */
[----:B------:R-:W-:Y:S01]  /*10990*/  VIADD R0, R0, UR39 ;  /* 0x0000002700007c36 */ /* 0x000fe20008000000 */
[----:B------:R-:W-:Y:S01]  /*109a0*/  ULDC.64 UR8, c[0x0][0x650] ;  /* 0x0001940000087ab9 */ /* 0x000fe20000000a00 */
[----:B------:R-:W-:Y:S01]  /*109b0*/  BSSY B1, `(.L_x_430) ;  /* 0x0000076000017945 */ /* 0x000fe20003800000 */
[----:B------:R-:W-:Y:S01]  /*109c0*/  IMAD.MOV.U32 R18, RZ, RZ, -0x1 ;  /* 0xffffffffff127424 */ /* 0x000fe200078e00ff */
[----:B------:R-:W-:Y:S02]  /*109d0*/  PRMT R9, RZ, 0x7610, R9 ;  /* 0x00007610ff097816 */ /* 0x000fe40000000009 */
[----:B------:R-:W-:Y:S02]  /*109e0*/  SHF.R.U32.HI R2, RZ, 0x2, R0 ;  /* 0x00000002ff027819 */ /* 0x000fe40000011600 */
[----:B------:R-:W-:Y:S02]  /*109f0*/  ISETP.GT.U32.AND P1, PT, R0, 0x3, PT ;  /* 0x000000030000780c */ /* 0x000fe40003f24070 */
[----:B------:R-:W-:-:S02]  /*10a00*/  LOP3.LUT R2, R2, 0x1, RZ, 0xc0, !PT ;  /* 0x0000000102027812 */ /* 0x000fc400078ec0ff */
[----:B------:R-:W0:Y:S01]  /*10a10*/  @P4 S2R R4, SR_CgaCtaId ;  /* 0x0000000000044919 */ /* 0x000e220000008800 */
[----:B------:R-:W-:Y:S02]  /*10a20*/  @P4 MOV R3, 0x400 ;  /* 0x0000040000034802 */ /* 0x000fe40000000f00 */
[----:B------:R-:W-:Y:S02]  /*10a30*/  ISETP.NE.U32.AND P2, PT, R2, 0x1, PT ;  /* 0x000000010200780c */ /* 0x000fe40003f45070 */
[----:B------:R-:W-:Y:S02]  /*10a40*/  LOP3.LUT R0, R0, 0x3, RZ, 0xc0, !PT ;  /* 0x0000000300007812 */ /* 0x000fe400078ec0ff */
[----:B0-----:R-:W-:Y:S01]  /*10a50*/  @P4 LEA R3, R4, R3, 0x18 ;  /* 0x0000000304034211 */ /* 0x001fe200078ec0ff */
[----:B------:R-:W-:-:S03]  /*10a60*/  IMAD.U32 R4, RZ, RZ, UR39 ;  /* 0x00000027ff047e24 */ /* 0x000fc6000f8e00ff */
[----:B------:R0:W-:Y:S01]  /*10a70*/  @P4 SYNCS.ARRIVE.TRANS64.A1T0 RZ, [R3+URZ+0x78], RZ ;  /* 0x000078ff03ff49a7 */ /* 0x0001e2000810003f */
[----:B------:R-:W-:Y:S02]  /*10a80*/  IADD3 R23, P4, R23, UR52, RZ ;  /* 0x0000003417177c10 */ /* 0x000fe4000ff9e0ff */
[C---:B------:R-:W-:Y:S02]  /*10a90*/  ISETP.LT.U32.AND P1, PT, R4.reuse, 0x4, P1 ;  /* 0x000000040400780c */ /* 0x040fe40000f21070 */
[----:B------:R-:W-:Y:S01]  /*10aa0*/  ISETP.GT.U32.AND P2, PT, R4, 0x3, !P2 ;  /* 0x000000030400780c */ /* 0x000fe20005744070 */
[----:B------:R-:W-:Y:S01]  /*10ab0*/  IMAD.MOV.U32 R4, RZ, RZ, -0x1 ;  /* 0xffffffffff047424 */ /* 0x000fe200078e00ff */
[----:B------:R-:W-:Y:S02]  /*10ac0*/  IADD3.X R22, R22, UR37, RZ, P4, !PT ;  /* 0x0000002516167c10 */ /* 0x000fe4000a7fe4ff */
[----:B0-----:R-:W-:Y:S02]  /*10ad0*/  SEL R3, RZ, 0x1, !P1 ;  /* 0x00000001ff037807 */ /* 0x001fe40004800000 */
[----:B------:R-:W-:Y:S01]  /*10ae0*/  SEL R2, RZ, 0x1, !P2 ;  /* 0x00000001ff027807 */ /* 0x000fe20005000000 */
[----:B------:R0:W-:Y:S01]  /*10af0*/  STL [R1], R4 ;  /* 0x0000000401007387 */ /* 0x0001e20000100800 */
[----:B------:R-:W-:-:S02]  /*10b00*/  ISETP.GE.U32.AND P4, PT, R23, UR8, PT ;  /* 0x0000000817007c0c */ /* 0x000fc4000bf86070 */
[----:B------:R-:W-:Y:S01]  /*10b10*/  LOP3.LUT R8, R2, R8, R3, 0x96, !PT ;  /* 0x0000000802087212 */ /* 0x000fe200078e9603 */
[----:B------:R-:W-:Y:S01]  /*10b20*/  IMAD.MOV.U32 R3, RZ, RZ, -0x1 ;  /* 0xffffffffff037424 */ /* 0x000fe200078e00ff */
[----:B------:R-:W-:Y:S02]  /*10b30*/  ISETP.GE.U32.AND.EX P1, PT, R22, UR9, PT, P4 ;  /* 0x0000000916007c0c */ /* 0x000fe4000bf26140 */
[----:B------:R-:W-:Y:S02]  /*10b40*/  PRMT R2, RZ, 0x7610, R2 ;  /* 0x00007610ff027816 */ /* 0x000fe40000000002 */
[----:B------:R0:W-:Y:S09]  /*10b50*/  STL [R1+0x4], R3 ;  /* 0x0000040301007387 */ /* 0x0001f20000100800 */
[----:B------:R-:W-:Y:S05]  /*10b60*/  @P1 BRA `(.L_x_431) ;  /* 0x0000000400681947 */ /* 0x000fea0003800000 */
[----:B------:R-:W0:Y:S01]  /*10b70*/  S2UR UR7, SR_CTAID.X ;  /* 0x00000000000779c3 */ /* 0x000e220000002500 */
[----:B------:R-:W-:Y:S01]  /*10b80*/  ULDC.64 UR8, c[0x0][0x628] ;  /* 0x00018a0000087ab9 */ /* 0x000fe20000000a00 */
[----:B------:R-:W-:Y:S01]  /*10b90*/  ULDC UR10, c[0x0][0x150] ;  /* 0x00005400000a7ab9 */ /* 0x000fe20000000800 */
[----:B------:R-:W-:Y:S01]  /*10ba0*/  ISETP.NE.U32.AND P1, PT, RZ, UR8, PT ;  /* 0x00000008ff007c0c */ /* 0x000fe2000bf25070 */
[----:B------:R-:W-:Y:S01]  /*10bb0*/  ULDC UR11, c[0x0][0x630] ;  /* 0x00018c00000b7ab9 */ /* 0x000fe20000000800 */
[----:B------:R-:W-:Y:S01]  /*10bc0*/  ULDC UR13, c[0x0][0x154] ;  /* 0x00005500000d7ab9 */ /* 0x000fe20000000800 */
[----:B------:R-:W-:Y:S01]  /*10bd0*/  IMAD.MOV.U32 R2, RZ, RZ, R23 ;  /* 0x000000ffff027224 */ /* 0x000fe200078e0017 */
[----:B------:R-:W-:Y:S01]  /*10be0*/  ISETP.NE.AND.EX P1, PT, RZ, UR9, PT, P1 ;  /* 0x00000009ff007c0c */ /* 0x000fe2000bf25310 */
[----:B------:R-:W1:Y:S01]  /*10bf0*/  S2UR UR12, SR_CTAID.Y ;  /* 0x00000000000c79c3 */ /* 0x000e620000002600 */
[----:B0-----:R-:W-:-:S05]  /*10c00*/  I2FP.F32.U32 R3, UR7 ;  /* 0x0000000700037c45 */ /* 0x001fca0008201000 */
[----:B------:R-:W-:Y:S01]  /*10c10*/  FMUL R12, R3, UR10 ;  /* 0x0000000a030c7c20 */ /* 0x000fe20008400000 */
[----:B------:R-:W-:-:S05]  /*10c20*/  IMAD.MOV.U32 R3, RZ, RZ, R22 ;  /* 0x000000ffff037224 */ /* 0x000fca00078e0016 */
[----:B------:R-:W-:Y:S05]  /*10c30*/  @!P1 BRA `(.L_x_432) ;  /* 0x0000000000289947 */ /* 0x000fea0003800000 */
[----:B------:R-:W-:Y:S02]  /*10c40*/  ULDC UR10, c[0x0][0x634] ;  /* 0x00018d00000a7ab9 */ /* 0x000fe40000000800 */
[----:B------:R-:W-:-:S05]  /*10c50*/  IADD3 R7, P1, R23, UR10, RZ ;  /* 0x0000000a17077c10 */ /* 0x000fca000ff3e0ff */
[----:B------:R-:W-:-:S04]  /*10c60*/  IMAD.X R11, RZ, RZ, R22, P1 ;  /* 0x000000ffff0b7224 */ /* 0x000fc800008e0616 */
[----:B------:R-:W-:-:S04]  /*10c70*/  IMAD.WIDE.U32 R4, R11, UR8, RZ ;  /* 0x000000080b047c25 */ /* 0x000fc8000f8e00ff */
[----:B------:R-:W-:-:S04]  /*10c80*/  IMAD.WIDE.U32 R4, P1, R7, UR9, R4 ;  /* 0x0000000907047c25 */ /* 0x000fc8000f820004 */
[----:B------:R-:W-:-:S04]  /*10c90*/  IMAD.WIDE.U32 R6, R7, UR8, RZ ;  /* 0x0000000807067c25 */ /* 0x000fc8000f8e00ff */
[----:B------:R-:W-:Y:S01]  /*10ca0*/  IMAD.X R3, RZ, RZ, RZ, P1 ;  /* 0x000000ffff037224 */ /* 0x000fe200008e06ff */
[----:B------:R-:W-:Y:S01]  /*10cb0*/  IADD3 RZ, P1, R7, R4, RZ ;  /* 0x0000000407ff7210 */ /* 0x000fe20007f3e0ff */
[----:B------:R-:W-:-:S04]  /*10cc0*/  IMAD.MOV.U32 R2, RZ, RZ, R5 ;  /* 0x000000ffff027224 */ /* 0x000fc800078e0005 */
[----:B------:R-:W-:-:S08]  /*10cd0*/  IMAD.WIDE.U32.X R2, R11, UR9, R2, P1 ;  /* 0x000000090b027c25 */ /* 0x000fd000088e0402 */
.L_x_432:
[--C-:B------:R-:W-:Y:S01]  /*10ce0*/  SHF.R.U64 R18, R2, UR11, R3.reuse ;  /* 0x0000000b02127c19 */ /* 0x100fe20008001203 */
[----:B------:R-:W0:Y:S01]  /*10cf0*/  F2I.U32.TRUNC.NTZ R12, R12 ;  /* 0x0000000c000c7305 */ /* 0x000e22000020f000 */
[----:B------:R-:W-:Y:S01]  /*10d00*/  SHF.R.U32.HI R2, RZ, UR11, R3 ;  /* 0x0000000bff027c19 */ /* 0x000fe20008011603 */
[----:B------:R-:W-:Y:S01]  /*10d10*/  ULDC.64 UR8, c[0x0][0x620] ;  /* 0x0001880000087ab9 */ /* 0x000fe20000000a00 */
[----:B------:R-:W-:Y:S01]  /*10d20*/  IADD3 R5, P1, RZ, -R18, RZ ;  /* 0x80000012ff057210 */ /* 0x000fe20007f3e0ff */
[----:B------:R-:W-:Y:S01]  /*10d30*/  IMAD.MOV.U32 R3, RZ, RZ, R22 ;  /* 0x000000ffff037224 */ /* 0x000fe200078e0016 */
[----:B-1----:R-:W-:Y:S01]  /*10d40*/  I2FP.F32.U32 R4, UR12 ;  /* 0x0000000c00047c45 */ /* 0x002fe20008201000 */
[----:B------:R-:W-:Y:S01]  /*10d50*/  ULDC.64 UR14, c[0x0][0x640] ;  /* 0x00019000000e7ab9 */ /* 0x000fe20000000a00 */
[----:B------:R-:W1:Y:S01]  /*10d60*/  LDC R11, c[0x0][0x610] ;  /* 0x00018400ff0b7b82 */ /* 0x000e620000000800 */
[----:B------:R-:W-:Y:S01]  /*10d70*/  IMAD.X R2, RZ, RZ, ~R2, P1 ;  /* 0x000000ffff027224 */ /* 0x000fe200008e0e02 */
[----:B------:R-:W-:Y:S01]  /*10d80*/  ISETP.NE.U32.AND P1, PT, RZ, UR14, PT ;  /* 0x0000000eff007c0c */ /* 0x000fe2000bf25070 */
[----:B------:R-:W-:Y:S01]  /*10d90*/  FMUL R6, R4, UR13 ;  /* 0x0000000d04067c20 */ /* 0x000fe20008400000 */
[----:B------:R-:W-:Y:S01]  /*10da0*/  ULDC UR11, c[0x0][0x658] ;  /* 0x00019600000b7ab9 */ /* 0x000fe20000000800 */
[----:B------:R-:W-:Y:S01]  /*10db0*/  IMAD R4, R2, UR8, RZ ;  /* 0x0000000802047c24 */ /* 0x000fe2000f8e02ff */
[----:B------:R-:W-:Y:S01]  /*10dc0*/  ISETP.NE.AND.EX P1, PT, RZ, UR15, PT, P1 ;  /* 0x0000000fff007c0c */ /* 0x000fe2000bf25310 */
[----:B------:R-:W-:Y:S01]  /*10dd0*/  IMAD.MOV.U32 R2, RZ, RZ, R23 ;  /* 0x000000ffff027224 */ /* 0x000fe200078e0017 */
[----:B------:R-:W-:Y:S01]  /*10de0*/  ULDC UR13, c[0x0][0x648] ;  /* 0x00019200000d7ab9 */ /* 0x000fe20000000800 */
[----:B------:R-:W2:Y:S02]  /*10df0*/  F2I.U32.TRUNC.NTZ R6, R6 ;  /* 0x0000000600067305 */ /* 0x000ea4000020f000 */
[----:B------:R-:W-:Y:S01]  /*10e00*/  IMAD.WIDE.U32 R2, R5, UR8, R2 ;  /* 0x0000000805027c25 */ /* 0x000fe2000f8e0002 */
[----:B0-----:R-:W-:-:S03]  /*10e10*/  R2UR UR8, R12 ;  /* 0x000000000c0872ca */ /* 0x001fc600000e0000 */
[----:B------:R-:W-:Y:S01]  /*10e20*/  IMAD R5, R5, UR9, R4 ;  /* 0x0000000905057c24 */ /* 0x000fe2000f8e0204 */
[----:B------:R-:W-:-:S03]  /*10e30*/  ULDC UR9, c[0x0][0x618] ;  /* 0x0001860000097ab9 */ /* 0x000fc60000000800 */
[----:B------:R-:W-:-:S05]  /*10e40*/  IMAD.IADD R3, R3, 0x1, R5 ;  /* 0x0000000103037824 */ /* 0x000fca00078e0205 */
[--C-:B------:R-:W-:Y:S02]  /*10e50*/  SHF.R.U64 R12, R2, UR9, R3.reuse ;  /* 0x00000009020c7c19 */ /* 0x100fe40008001203 */
[----:B------:R-:W-:Y:S01]  /*10e60*/  SHF.R.U32.HI R3, RZ, UR9, R3 ;  /* 0x00000009ff037c19 */ /* 0x000fe20008011603 */
[----:B------:R-:W-:Y:S01]  /*10e70*/  ULDC UR9, c[0x0][0x608] ;  /* 0x0001820000097ab9 */ /* 0x000fe20000000800 */
[----:B--2---:R-:W-:Y:S02]  /*10e80*/  R2UR UR10, R6 ;  /* 0x00000000060a72ca */ /* 0x004fe400000e0000 */
[--C-:B------:R-:W-:Y:S02]  /*10e90*/  SHF.R.U64 R14, R12, UR9, R3.reuse ;  /* 0x000000090c0e7c19 */ /* 0x100fe40008001203 */
[----:B------:R-:W-:Y:S01]  /*10ea0*/  SHF.R.U32.HI R3, RZ, UR9, R3 ;  /* 0x00000009ff037c19 */ /* 0x000fe20008011603 */
[----:B------:R-:W-:-:S03]  /*10eb0*/  UIADD3 UR9, -UR8, URZ, URZ ;  /* 0x0000003f08097290 */ /* 0x000fc6000fffe13f */
[--C-:B------:R-:W-:Y:S01]  /*10ec0*/  SHF.R.U64 R16, R14, UR11, R3.reuse ;  /* 0x0000000b0e107c19 */ /* 0x100fe20008001203 */
[----:B------:R-:W-:Y:S01]  /*10ed0*/  ULDC UR8, c[0x0][0x144] ;  /* 0x0000510000087ab9 */ /* 0x000fe20000000800 */
[----:B------:R-:W-:-:S03]  /*10ee0*/  SHF.R.U32.HI R3, RZ, UR11, R3 ;  /* 0x0000000bff037c19 */ /* 0x000fc60008011603 */
[----:B------:R-:W-:Y:S01]  /*10ef0*/  IMAD.MOV.U32 R2, RZ, RZ, R16 ;  /* 0x000000ffff027224 */ /* 0x000fe200078e0010 */
[----:B------:R-:W-:Y:S06]  /*10f00*/  @!P1 BRA `(.L_x_433) ;  /* 0x0000000000289947 */ /* 0x000fec0003800000 */
        /* <DEDUP_REMOVED lines=10> */
.L_x_433:
[----:B------:R-:W-:Y:S01]  /*10fb0*/  UISETP.NE.AND UP0, UPT, UR38, URZ, UPT ;  /* 0x0000003f2600728c */ /* 0x000fe2000bf05270 */
[----:B------:R-:W-:Y:S01]  /*10fc0*/  SHF.R.U64 R3, R2, UR13, R3 ;  /* 0x0000000d02037c19 */ /* 0x000fe20008001203 */
[----:B------:R-:W-:Y:S01]  /*10fd0*/  UIADD3 UR10, -UR10, URZ, URZ ;  /* 0x0000003f0a0a7290 */ /* 0x000fe2000fffe13f */
[----:B------:R-:W-:Y:S01]  /*10fe0*/  LOP3.LUT R2, R14, UR6, RZ, 0xc0, !PT ;  /* 0x000000060e027c12 */ /* 0x000fe2000f8ec0ff */
[----:B------:R-:W-:Y:S02]  /*10ff0*/  UIMAD UR7, UR8, UR9, UR7 ;  /* 0x00000009080772a4 */ /* 0x000fe4000f8e0207 */
[----:B------:R-:W-:Y:S01]  /*11000*/  IMAD.MOV R5, RZ, RZ, -R3 ;  /* 0x000000ffff057224 */ /* 0x000fe200078e0a03 */
[----:B------:R-:W-:Y:S01]  /*11010*/  ULDC UR8, c[0x0][0x148] ;  /* 0x0000520000087ab9 */ /* 0x000fe20000000800 */
[----:B------:R-:W-:Y:S01]  /*11020*/  IMAD R4, R3, UR5, R2 ;  /* 0x0000000503047c24 */ /* 0x000fe2000f8e0202 */
[----:B------:R-:W-:Y:S02]  /*11030*/  LOP3.LUT R3, R12, UR4, RZ, 0xc0, !PT ;  /* 0x000000040c037c12 */ /* 0x000fe4000f8ec0ff */
[----:B------:R-:W-:Y:S01]  /*11040*/  @UP0 UIMAD UR7, UR8, UR10, UR12 ;  /* 0x0000000a080702a4 */ /* 0x000fe2000f8e020c */
[----:B------:R-:W-:-:S02]  /*11050*/  PLOP3.LUT P1, PT, PT, PT, UP0, 0x80, 0x0 ;  /* 0x000000000000781c */ /* 0x000fc40003f2f008 */
[----:B------:R-:W-:Y:S02]  /*11060*/  ULDC UR8, c[0x0][0x638] ;  /* 0x00018e0000087ab9 */ /* 0x000fe40000000800 */
[----:B------:R-:W-:Y:S02]  /*11070*/  IMAD R2, R5, UR8, R16 ;  /* 0x0000000805027c24 */ /* 0x000fe4000f8e0210 */
[----:B-1----:R-:W-:Y:S01]  /*11080*/  IMAD R11, R4, R11, UR7 ;  /* 0x00000007040b7e24 */ /* 0x002fe2000f8e020b */
[----:B------:R-:W-:Y:S01]  /*11090*/  ULDC UR7, c[0x0][0x600] ;  /* 0x0001800000077ab9 */ /* 0x000fe20000000800 */
[----:B------:R-:W-:Y:S02]  /*110a0*/  IMAD.MOV.U32 R5, RZ, RZ, 0x1 ;  /* 0x00000001ff057424 */ /* 0x000fe400078e00ff */
[----:B------:R-:W-:-:S03]  /*110b0*/  IMAD R4, R2, UR7, R3 ;  /* 0x0000000702047c24 */ /* 0x000fc6000f8e0203 */
[----:B------:R-:W-:Y:S02]  /*110c0*/  PRMT R2, R5, 0x7610, R2 ;  /* 0x0000761005027816 */ /* 0x000fe40000000002 */
[----:B------:R-:W-:Y:S02]  /*110d0*/  SEL R5, R4, R11, !P1 ;  /* 0x0000000b04057207 */ /* 0x000fe40004800000 */
[----:B------:R-:W-:-:S03]  /*110e0*/  SEL R3, R11, R4, !P1 ;  /* 0x000000040b037207 */ /* 0x000fc60004800000 */
[----:B------:R1:W-:Y:S04]  /*110f0*/  STL [R1+0x4], R5 ;  /* 0x0000040501007387 */ /* 0x0003e80000100800 */
[----:B------:R1:W-:Y:S02]  /*11100*/  STL [R1], R3 ;  /* 0x0000000301007387 */ /* 0x0003e40000100800 */
.L_x_431:
[----:B------:R-:W-:Y:S05]  /*11110*/  BSYNC B1 ;  /* 0x0000000000017941 */ /* 0x000fea0003800000 */
.L_x_430:
[----:B------:R-:W-:-:S13]  /*11120*/  LOP3.LUT P1, RZ, R2, 0xff, RZ, 0xc0, !PT ;  /* 0x000000ff02ff7812 */ /* 0x000fda000782c0ff */
[----:B------:R-:W-:Y:S05]  /*11130*/  @P1 BRA `(.L_x_434) ;  /* 0xfffffff400041947 */ /* 0x000fea000383ffff */
[----:B------:R-:W-:Y:S05]  /*11140*/  BSYNC B0 ;  /* 0x0000000000007941 */ /* 0x000fea0003800000 */
.L_x_422:
[----:B------:R-:W-:-:S03]  /*11150*/  UMOV UR7, 0xffffffff ;  /* 0xffffffff00077882 */ /* 0x000fc60000000000 */
[----:B------:R-:W-:Y:S05]  /*11160*/  BRA.DIV UR7, `(.L_x_435) ;  /* 0x00000006074c7947 */ /* 0x000fea000b800000 */
[----:B------:R-:W-:-:S13]  /*11170*/  ELECT P6, URZ, PT ;  /* 0x00000000003f782f */ /* 0x000fda00038c0000 */
.L_x_451:
[----:B------:R-:W-:Y:S04]  /*11180*/  BSSY B0, `(.L_x_436) ;  /* 0x000002c000007945 */ /* 0x000fe80003800000 */
[----:B------:R-:W-:Y:S05]  /*11190*/  @!P6 BRA `(.L_x_437) ;  /* 0x0000000000a8e947 */ /* 0x000fea0003800000 */
[----:B------:R-:W-:-:S04]  /*111a0*/  ULOP3.LUT UR7, UR36, 0x2, URZ, 0xfc, !UPT ;  /* 0x0000000224077892 */ /* 0x000fc8000f8efc3f */
[----:B------:R-:W-:-:S06]  /*111b0*/  UISETP.NE.AND UP0, UPT, UR7, 0x3, UPT ;  /* 0x000000030700788c */ /* 0x000fcc000bf05270 */
[----:B------:R-:W-:-:S13]  /*111c0*/  PLOP3.LUT P0, PT, PT, PT, UP0, 0x80, 0x0 ;  /* 0x000000000000781c */ /* 0x000fda0003f0f008 */
[----:B------:R-:W-:Y:S05]  /*111d0*/  @!P0 BRA `(.L_x_438) ;  /* 0x0000000000048947 */ /* 0x000fea0003800000 */
[----:B------:R-:W-:Y:S01]  /*111e0*/  BPT.TRAP 0x1 ;  /* 0x000000040000795c */ /* 0x000fe20000300000 */
.L_x_438:
[----:B01----:R-:W0:Y:S01]  /*111f0*/  S2R R3, SR_CgaCtaId ;  /* 0x0000000000037919 */ /* 0x003e220000008800 */
[----:B------:R-:W-:-:S04]  /*11200*/  MOV R2, 0x400 ;  /* 0x0000040000027802 */ /* 0x000fc80000000f00 */
[----:B0-----:R-:W-:Y:S02]  /*11210*/  LEA R3, R3, R2, 0x18 ;  /* 0x0000000203037211 */ /* 0x001fe400078ec0ff */
[----:B------:R-:W-:-:S03]  /*11220*/  SHF.L.U32 R2, R8, 0x1f, RZ ;  /* 0x0000001f08027819 */ /* 0x000fc600000006ff */
[----:B------:R-:W-:-:S04]  /*11230*/  VIADD R3, R3, 0x20 ;  /* 0x0000002003037836 */ /* 0x000fc80000000000 */
[C---:B------:R-:W-:Y:S02]  /*11240*/  IMAD R7, R0.reuse, 0x8, R3 ;  /* 0x0000000800077824 */ /* 0x040fe400078e0203 */
[----:B------:R-:W-:Y:S02]  /*11250*/  VIADD R0, R0, 0x1 ;  /* 0x0000000100007836 */ /* 0x000fe40000000000 */
[----:B------:R-:W0:Y:S03]  /*11260*/  SYNCS.PHASECHK.TRANS64.TRYWAIT P0, [R7+URZ], R2 ;  /* 0x00000002070075a7 */ /* 0x000e26000800017f */
[----:B------:R-:W-:-:S04]  /*11270*/  ISETP.NE.AND P1, PT, R0, 0x4, PT ;  /* 0x000000040000780c */ /* 0x000fc80003f25270 */
[----:B------:R-:W-:Y:S02]  /*11280*/  SEL R5, RZ, 0x1, P1 ;  /* 0x00000001ff057807 */ /* 0x000fe40000800000 */
[----:B------:R-:W-:Y:S02]  /*11290*/  SEL R0, R0, RZ, P1 ;  /* 0x000000ff00007207 */ /* 0x000fe40000800000 */
[----:B------:R-:W-:-:S03]  /*112a0*/  LOP3.LUT R5, R8, R5, RZ, 0x3c, !PT ;  /* 0x0000000508057212 */ /* 0x000fc600078e3cff */
[----:B------:R-:W-:Y:S01]  /*112b0*/  IMAD R9, R0, 0x8, R3 ;  /* 0x0000000800097824 */ /* 0x000fe200078e0203 */
[----:B------:R-:W-:Y:S01]  /*112c0*/  SHF.L.U32 R4, R5, 0x1f, RZ ;  /* 0x0000001f05047819 */ /* 0x000fe200000006ff */
[----:B0-----:R-:W-:Y:S06]  /*112d0*/  @!P0 BRA `(.L_x_439) ;  /* 0x0000000400108947 */ /* 0x001fec0003800000 */
.L_x_452:
[----:B------:R-:W1:Y:S01]  /*112e0*/  SYNCS.PHASECHK.TRANS64.TRYWAIT P0, [R9+URZ], R4 ;  /* 0x00000004090075a7 */ /* 0x000e62000800017f */
[----:B------:R-:W-:-:S05]  /*112f0*/  VIADD R0, R0, 0x1 ;  /* 0x0000000100007836 */ /* 0x000fca0000000000 */
[----:B------:R-:W-:-:S04]  /*11300*/  ISETP.NE.AND P1, PT, R0, 0x4, PT ;  /* 0x000000040000780c */ /* 0x000fc80003f25270 */
[----:B0-----:R-:W-:Y:S02]  /*11310*/  SEL R2, RZ, 0x1, P1 ;  /* 0x00000001ff027807 */ /* 0x001fe40000800000 */
[----:B------:R-:W-:Y:S02]  /*11320*/  SEL R0, R0, RZ, P1 ;  /* 0x000000ff00007207 */ /* 0x000fe40000800000 */
[----:B------:R-:W-:-:S03]  /*11330*/  LOP3.LUT R7, R5, R2, RZ, 0x3c, !PT ;  /* 0x0000000205077212 */ /* 0x000fc600078e3cff */
[----:B------:R-:W-:Y:S01]  /*11340*/  IMAD R6, R0, 0x8, R3 ;  /* 0x0000000800067824 */ /* 0x000fe200078e0203 */
[----:B------:R-:W-:Y:S01]  /*11350*/  SHF.L.U32 R5, R7, 0x1f, RZ ;  /* 0x0000001f07057819 */ /* 0x000fe200000006ff */
[----:B-1----:R-:W-:Y:S06]  /*11360*/  @!P0 BRA `(.L_x_440) ;  /* 0x0000000400008947 */ /* 0x002fec0003800000 */
.L_x_453:
[----:B------:R-:W1:Y:S01]  /*11370*/  SYNCS.PHASECHK.TRANS64.TRYWAIT P0, [R6+URZ], R5 ;  /* 0x00000005060075a7 */ /* 0x000e62000800017f */
[----:B------:R-:W-:-:S05]  /*11380*/  VIADD R0, R0, 0x1 ;  /* 0x0000000100007836 */ /* 0x000fca0000000000 */
[----:B------:R-:W-:-:S04]  /*11390*/  ISETP.NE.AND P1, PT, R0, 0x4, PT ;  /* 0x000000040000780c */ /* 0x000fc80003f25270 */
[----:B------:R-:W-:Y:S02]  /*113a0*/  SEL R2, RZ, 0x1, P1 ;  /* 0x00000001ff027807 */ /* 0x000fe40000800000 */
[----:B------:R-:W-:Y:S02]  /*113b0*/  SEL R0, R0, RZ, P1 ;  /* 0x000000ff00007207 */ /* 0x000fe40000800000 */
[----:B------:R-:W-:Y:S01]  /*113c0*/  LOP3.LUT R2, R7, R2, RZ, 0x3c, !PT ;  /* 0x0000000207027212 */ /* 0x000fe200078e3cff */
[----:B-1----:R-:W-:Y:S06]  /*113d0*/  @!P0 BRA `(.L_x_441) ;  /* 0x0000000000f88947 */ /* 0x002fec0003800000 */
.L_x_454:
[----:B------:R-:W-:Y:S01]  /*113e0*/  IMAD R3, R0, 0x8, R3 ;  /* 0x0000000800037824 */ /* 0x000fe200078e0203 */
[----:B------:R-:W-:-:S07]  /*113f0*/  SHF.L.U32 R0, R2, 0x1f, RZ ;  /* 0x0000001f02007819 */ /* 0x000fce00000006ff */
.L_x_442:
[----:B--2---:R2:W3:Y:S02]  /*11400*/  SYNCS.PHASECHK.TRANS64.TRYWAIT P0, [R3+URZ], R0 ;  /* 0x00000000030075a7 */ /* 0x0044e4000800017f */
[----:B---3--:R-:W-:Y:S05]  /*11410*/  @!P0 NANOSLEEP.SYNCS 0x989680 ;  /* 0x009896800000895d */ /* 0x008fea0003900000 */
[----:B------:R-:W3:Y:S02]  /*11420*/  @!P0 SYNCS.PHASECHK.TRANS64 P0, [R3+URZ], R0 ;  /* 0x00000000030085a7 */ /* 0x000ee4000800007f */
[----:B---3--:R-:W-:Y:S05]  /*11430*/  @!P0 BRA `(.L_x_442) ;  /* 0xfffffffc00f08947 */ /* 0x008fea000383ffff */
.L_x_437:
[----:B------:R-:W-:Y:S05]  /*11440*/  BSYNC B0 ;  /* 0x0000000000007941 */ /* 0x000fea0003800000 */
.L_x_436:
[----:B------:R-:W-:Y:S05]  /*11450*/  EXIT ;  /* 0x000000000000794d */ /* 0x000fea0003800000 */
.L_x_18:
[----:B-1----:R-:W-:-:S04]  /*11460*/  IMAD.U32 R0, RZ, RZ, UR46 ;  /* 0x0000002eff007e24 */ /* 0x002fc8000f8e00ff */
[----:B------:R1:W2:Y:S03]  /*11470*/  SYNCS.PHASECHK.TRANS64.TRYWAIT P0, [R0+URZ], R3 ;  /* 0x00000003000075a7 */ /* 0x0002a6000800017f */
[----:B--2---:R-:W-:Y:S05]  /*11480*/  @!P0 NANOSLEEP.SYNCS 0x989680 ;  /* 0x009896800000895d */ /* 0x004fea0003900000 */
[----:B------:R-:W2:Y:S02]  /*11490*/  @!P0 SYNCS.PHASECHK.TRANS64 P0, [R0+URZ], R3 ;  /* 0x00000003000085a7 */ /* 0x000ea4000800007f */
[----:B--2---:R-:W-:Y:S05]  /*114a0*/  @!P0 BRA `(.L_x_18) ;  /* 0xfffffffc00ec8947 */ /* 0x004fea000383ffff */
[----:B------:R-:W-:Y:S05]  /*114b0*/  BRA `(.L_x_443) ;  /* 0xffffff0000d87947 */ /* 0x000fea000383ffff */
.L_x_23:
[----:B--2---:R2:W3:Y:S02]  /*114c0*/  SYNCS.PHASECHK.TRANS64.TRYWAIT P1, [R3+URZ], R0 ;  /* 0x00000000030075a7 */ /* 0x0044e4000802017f */
[----:B---3--:R-:W-:Y:S05]  /*114d0*/  @!P1 NANOSLEEP.SYNCS 0x989680 ;  /* 0x009896800000995d */ /* 0x008fea0003900000 */
[----:B------:R-:W3:Y:S02]  /*114e0*/  @!P1 SYNCS.PHASECHK.TRANS64 P1, [R3+URZ], R0 ;  /* 0x00000000030095a7 */ /* 0x000ee4000802007f */
[----:B---3--:R-:W-:Y:S05]  /*114f0*/  @!P1 BRA `(.L_x_23) ;  /* 0xfffffffc00f09947 */ /* 0x008fea000383ffff */
[----:B------:R-:W-:Y:S05]  /*11500*/  BRA `(.L_x_22) ;  /* 0xffffff04004c7947 */ /* 0x000fea000383ffff */
.L_x_28:
[----:B--2---:R-:W-:-:S04]  /*11510*/  IMAD.U32 R3, RZ, RZ, UR4 ;  /* 0x00000004ff037e24 */ /* 0x004fc8000f8e00ff */
[----:B------:R2:W3:Y:S03]  /*11520*/  SYNCS.PHASECHK.TRANS64.TRYWAIT P1, [R3+URZ], R0 ;  /* 0x00000000030075a7 */ /* 0x0004e6000802017f */
[----:B---3--:R-:W-:Y:S05]  /*11530*/  @!P1 NANOSLEEP.SYNCS 0x989680 ;  /* 0x009896800000995d */ /* 0x008fea0003900000 */
[----:B------:R-:W3:Y:S02]  /*11540*/  @!P1 SYNCS.PHASECHK.TRANS64 P1, [R3+URZ], R0 ;  /* 0x00000000030095a7 */ /* 0x000ee4000802007f */
[----:B---3--:R-:W-:Y:S05]  /*11550*/  @!P1 BRA `(.L_x_28) ;  /* 0xfffffffc00ec9947 */ /* 0x008fea000383ffff */
[----:B------:R-:W-:Y:S05]  /*11560*/  BRA `(.L_x_27) ;  /* 0xffffff08006c7947 */ /* 0x000fea000383ffff */
.L_x_34:
[----:B-1----:R-:W-:-:S04]  /*11570*/  IMAD.U32 R0, RZ, RZ, UR46 ;  /* 0x0000002eff007e24 */ /* 0x002fc8000f8e00ff */
[----:B------:R1:W2:Y:S03]  /*11580*/  SYNCS.PHASECHK.TRANS64.TRYWAIT P0, [R0+URZ+0x10], R3 ;  /* 0x00001003000075a7 */ /* 0x0002a6000800017f */
[----:B--2---:R-:W-:Y:S05]  /*11590*/  @!P0 NANOSLEEP.SYNCS 0x989680 ;  /* 0x009896800000895d */ /* 0x004fea0003900000 */
[----:B------:R-:W2:Y:S02]  /*115a0*/  @!P0 SYNCS.PHASECHK.TRANS64 P0, [R0+URZ+0x10], R3 ;  /* 0x00001003000085a7 */ /* 0x000ea4000800007f */
[----:B--2---:R-:W-:Y:S05]  /*115b0*/  @!P0 BRA `(.L_x_34) ;  /* 0xfffffffc00ec8947 */ /* 0x004fea000383ffff */
[----:B------:R-:W-:Y:S05]  /*115c0*/  BRA `(.L_x_444) ;  /* 0xffffff1000147947 */ /* 0x000fea000383ffff */
.L_x_423:
[----:B------:R-:W-:Y:S01]  /*115d0*/  BSSY B1, `(.L_x_445) ;  /* 0x0000006000017945 */ /* 0x000fe20003800000 */
[----:B------:R-:W-:-:S07]  /*115e0*/  IMAD.MOV.U32 R15, RZ, RZ, -0x1 ;  /* 0xffffffffff0f7424 */ /* 0x000fce00078e00ff */
[----:B------:R-:W-:Y:S05]  /*115f0*/  WARPSYNC.COLLECTIVE R15, `(.L_x_446) ;  /* 0x000000000f0c7348 */ /* 0x000fea0003c00000 */
[----:B------:R-:W-:Y:S02]  /*11600*/  ELECT P6, UR62, PT ;  /* 0x00000000003e782f */ /* 0x000fe400038c0000 */
[----:B------:R-:W-:Y:S01]  /*11610*/  MOV R14, UR62 ;  /* 0x0000003e000e7c02 */ /* 0x000fe20008000f00 */
[----:B------:R-:W-:Y:S10]  /*11620*/  ENDCOLLECTIVE ;  /* 0x000000000000791b */ /* 0x000ff40003800000 */
.L_x_446:
[----:B------:R-:W-:Y:S05]  /*11630*/  BSYNC B1 ;  /* 0x0000000000017941 */ /* 0x000fea0003800000 */
.L_x_445:
[----:B------:R-:W-:Y:S05]  /*11640*/  BRA `(.L_x_447) ;  /* 0xffffffec00cc7947 */ /* 0x000fea000383ffff */
.L_x_426:
[----:B-1----:R1:W2:Y:S02]  /*11650*/  SYNCS.PHASECHK.TRANS64.TRYWAIT P1, [R11+URZ+0x20], R4 ;  /* 0x000020040b0075a7 */ /* 0x0022a4000802017f */
[----:B--2---:R-:W-:Y:S05]  /*11660*/  @!P1 NANOSLEEP.SYNCS 0x989680 ;  /* 0x009896800000995d */ /* 0x004fea0003900000 */
[----:B------:R-:W2:Y:S02]  /*11670*/  @!P1 SYNCS.PHASECHK.TRANS64 P1, [R11+URZ+0x20], R4 ;  /* 0x000020040b0095a7 */ /* 0x000ea4000802007f */
[----:B--2---:R-:W-:Y:S05]  /*11680*/  @!P1 BRA `(.L_x_426) ;  /* 0xfffffffc00f09947 */ /* 0x004fea000383ffff */
[----:B------:R-:W-:Y:S05]  /*11690*/  BRA `(.L_x_448) ;  /* 0xfffffff0000c7947 */ /* 0x000fea000383ffff */
.L_x_435:
[----:B------:R-:W-:Y:S01]  /*116a0*/  BSSY B0, `(.L_x_449) ;  /* 0x0000006000007945 */ /* 0x000fe20003800000 */
[----:B------:R-:W-:-:S07]  /*116b0*/  IMAD.MOV.U32 R15, RZ, RZ, -0x1 ;  /* 0xffffffffff0f7424 */ /* 0x000fce00078e00ff */
[----:B01----:R-:W-:Y:S05]  /*116c0*/  WARPSYNC.COLLECTIVE R15, `(.L_x_450) ;  /* 0x000000000f0c7348 */ /* 0x003fea0003c00000 */
[----:B------:R-:W-:Y:S02]  /*116d0*/  ELECT P6, UR62, PT ;  /* 0x00000000003e782f */ /* 0x000fe400038c0000 */
[----:B------:R-:W-:Y:S01]  /*116e0*/  MOV R14, UR62 ;  /* 0x0000003e000e7c02 */ /* 0x000fe20008000f00 */
[----:B01----:R-:W-:Y:S10]  /*116f0*/  ENDCOLLECTIVE ;  /* 0x000000000000791b */ /* 0x003ff40003800000 */
.L_x_450:
[----:B------:R-:W-:Y:S05]  /*11700*/  BSYNC B0 ;  /* 0x0000000000007941 */ /* 0x000fea0003800000 */
.L_x_449:
[----:B------:R-:W-:Y:S05]  /*11710*/  BRA `(.L_x_451) ;  /* 0xfffffff800987947 */ /* 0x000fea000383ffff */
.L_x_439:
[----:B0-----:R0:W1:Y:S02]  /*11720*/  SYNCS.PHASECHK.TRANS64.TRYWAIT P0, [R7+URZ], R2 ;  /* 0x00000002070075a7 */ /* 0x001064000800017f */
[----:B-1----:R-:W-:Y:S05]  /*11730*/  @!P0 NANOSLEEP.SYNCS 0x989680 ;  /* 0x009896800000895d */ /* 0x002fea0003900000 */
[----:B------:R-:W1:Y:S02]  /*11740*/  @!P0 SYNCS.PHASECHK.TRANS64 P0, [R7+URZ], R2 ;  /* 0x00000002070085a7 */ /* 0x000e64000800007f */
[----:B-1----:R-:W-:Y:S05]  /*11750*/  @!P0 BRA `(.L_x_439) ;  /* 0xfffffffc00f08947 */ /* 0x002fea000383ffff */
[----:B------:R-:W-:Y:S05]  /*11760*/  BRA `(.L_x_452) ;  /* 0xfffffff800dc7947 */ /* 0x000fea000383ffff */
.L_x_440:
[----:B0-----:R0:W1:Y:S02]  /*11770*/  SYNCS.PHASECHK.TRANS64.TRYWAIT P0, [R9+URZ], R4 ;  /* 0x00000004090075a7 */ /* 0x001064000800017f */
[----:B-1----:R-:W-:Y:S05]  /*11780*/  @!P0 NANOSLEEP.SYNCS 0x989680 ;  /* 0x009896800000895d */ /* 0x002fea0003900000 */
[----:B------:R-:W1:Y:S02]  /*11790*/  @!P0 SYNCS.PHASECHK.TRANS64 P0, [R9+URZ], R4 ;  /* 0x00000004090085a7 */ /* 0x000e64000800007f */
[----:B-1----:R-:W-:Y:S05]  /*117a0*/  @!P0 BRA `(.L_x_440) ;  /* 0xfffffffc00f08947 */ /* 0x002fea000383ffff */
[----:B------:R-:W-:Y:S05]  /*117b0*/  BRA `(.L_x_453) ;  /* 0xfffffff800ec7947 */ /* 0x000fea000383ffff */
.L_x_441:
[----:B-1----:R1:W2:Y:S02]  /*117c0*/  SYNCS.PHASECHK.TRANS64.TRYWAIT P0, [R6+URZ], R5 ;  /* 0x00000005060075a7 */ /* 0x0022a4000800017f */
[----:B--2---:R-:W-:Y:S05]  /*117d0*/  @!P0 NANOSLEEP.SYNCS 0x989680 ;  /* 0x009896800000895d */ /* 0x004fea0003900000 */
[----:B------:R-:W2:Y:S02]  /*117e0*/  @!P0 SYNCS.PHASECHK.TRANS64 P0, [R6+URZ], R5 ;  /* 0x00000005060085a7 */ /* 0x000ea4000800007f */
[----:B--2---:R-:W-:Y:S05]  /*117f0*/  @!P0 BRA `(.L_x_441) ;  /* 0xfffffffc00f08947 */ /* 0x004fea000383ffff */
[----:B------:R-:W-:Y:S05]  /*11800*/  BRA `(.L_x_454) ;  /* 0xfffffff800f47947 */ /* 0x000fea000383ffff */
.L_x_455:
[----:B------:R-:W-:-:S00]  /*11810*/  BRA `(.L_x_455) ;  /* 0xfffffffc00fc7947 */ /* 0x000fc0000383ffff */
[----:B------:R-:W-:-:S00]  /*11820*/  NOP ;  /* 0x0000000000007918 */ /* 0x000fc00000000000 */
        /* <DEDUP_REMOVED lines=13> */
.L_x_456:


//--------------------- .nv.global.init           --------------------------
	.section	.nv.global.init,"aw",@progbits
.nv.global.init:
	.type		$str$22,@object
	.size		$str$22,($str$23 - $str$22)
$str$22:
        /*0000*/ 	.byte	0x6b, 0x5f, 0x74, 0x69, 0x6c, 0x65, 0x5f, 0x63, 0x6f, 0x75, 0x6e, 0x74, 0x20, 0x3e, 0x3d, 0x20
        /*0010*/ 	.byte	0x31, 0x00
	.type		$str$23,@object
	.size		$str$23,(__unnamed_1 - $str$23)
$str$23:
        /*0012*/ 	.byte	0x2f, 0x74, 0x6d, 0x70, 0x2f, 0x63, 0x75, 0x74, 0x6c, 0x61, 0x73, 0x73, 0x5f, 0x73, 0x77, 0x65
        /*0022*/ 	.byte	0x65, 0x70, 0x5f, 0x73, 0x72, 0x63, 0x2f, 0x69, 0x6e, 0x63, 0x6c, 0x75, 0x64, 0x65, 0x2f, 0x63
        /*0032*/ 	.byte	0x75, 0x74, 0x6c, 0x61, 0x73, 0x73, 0x2f, 0x67, 0x65, 0x6d, 0x6d, 0x2f, 0x63, 0x6f, 0x6c, 0x6c
        /*0042*/ 	.byte	0x65, 0x63, 0x74, 0x69, 0x76, 0x65, 0x2f, 0x73, 0x6d, 0x39, 0x30, 0x5f, 0x6d, 0x6d, 0x61, 0x5f
        /*0052*/ 	.byte	0x74, 0x6d, 0x61, 0x5f, 0x67, 0x6d, 0x6d, 0x61, 0x5f, 0x73, 0x73, 0x5f, 0x77, 0x61, 0x72, 0x70
        /*0062*/ 	.byte	0x73, 0x70, 0x65, 0x63, 0x69, 0x61, 0x6c, 0x69, 0x7a, 0x65, 0x64, 0x2e, 0x68, 0x70, 0x70, 0x00
	.type		__unnamed_1,@object
	.size		__unnamed_1,(.L_0 - __unnamed_1)
__unnamed_1:
        /*0072*/ 	.byte	0x76, 0x6f, 0x69, 0x64, 0x20, 0x63, 0x75, 0x74, 0x6c, 0x61, 0x73, 0x73, 0x3a, 0x3a, 0x67, 0x65
        /* <DEDUP_REMOVED lines=180> */
        /*0bc2*/ 	.byte	0x65, 0x3a, 0x3a, 0x69, 0x64, 0x65, 0x6e, 0x74, 0x69, 0x74, 0x79, 0x5d, 0x00
.L_0:


//--------------------- .nv.shared._ZN7cutlass13device_kernelINS_4gemm6kernel13GemmUniversalIN4cute5tupleIJiiiiEEENS1_10collective13CollectiveMmaINS1_34MainloopSm90TmaGmmaWarpSpecializedILi4ENS5_IJNS4_1CILi2EEENSA_ILi1EEESC_EEENS1_32KernelTmaWarpSpecializedPingpongEEENS5_IJNSA_ILi64EEENSA_ILi384EEESG_EEENS_10bfloat16_tENS5_IJlSC_lEEESJ_SK_NS4_8TiledMMAINS4_8MMA_AtomIJNS4_4SM904GMMA28MMA_64x192x16_F32BF16BF16_SSILNSO_5MajorE0ELSQ_0ELNSO_7ScaleInE1ELSR_1EEEEEENS4_6LayoutINS5_IJSC_SC_SC_EEENS5_IJNSA_ILi0EEESW_SW_EEEEENS5_IJNS4_10UnderscoreESZ_SZ_EEEEENS4_13SM90_TMA_LOADENS4_14ComposedLayoutINS4_7SwizzleILi3ELi4ELi3EEENS4_18smem_ptr_flag_bitsILi16EEENSU_INS5_IJNSA_ILi8EEESG_EEENS5_IJSG_SC_EEEEEEEvNS4_8identityENS4_23SM90_TMA_LOAD_MULTICASTES1C_vS1D_EENS_8epilogue10collective6detail29Sm90TmaWarpSpecializedAdapterINS1H_15DefaultEpilogueISJ_SK_SK_NS1G_6thread17LinearCombinationISJ_Li1EffLNS1L_9ScaleType4KindE0ELNS_15FloatRoundStyleE2ESJ_EENS1_15EpilogueDefaultEEEEEvvEEEEvNT_6ParamsE --------------------------
	.section	.nv.shared._ZN7cutlass13device_kernelINS_4gemm6kernel13GemmUniversalIN4cute5tupleIJiiiiEEENS1_10collective13CollectiveMmaINS1_34MainloopSm90TmaGmmaWarpSpecializedILi4ENS5_IJNS4_1CILi2EEENSA_ILi1EEESC_EEENS1_32KernelTmaWarpSpecializedPingpongEEENS5_IJNSA_ILi64EEENSA_ILi384EEESG_EEENS_10bfloat16_tENS5_IJlSC_lEEESJ_SK_NS4_8TiledMMAINS4_8MMA_AtomIJNS4_4SM904GMMA28MMA_64x192x16_F32BF16BF16_SSILNSO_5MajorE0ELSQ_0ELNSO_7ScaleInE1ELSR_1EEEEEENS4_6LayoutINS5_IJSC_SC_SC_EEENS5_IJNSA_ILi0EEESW_SW_EEEEENS5_IJNS4_10UnderscoreESZ_SZ_EEEEENS4_13SM90_TMA_LOADENS4_14ComposedLayoutINS4_7SwizzleILi3ELi4ELi3EEENS4_18smem_ptr_flag_bitsILi16EEENSU_INS5_IJNSA_ILi8EEESG_EEENS5_IJSG_SC_EEEEEEEvNS4_8identityENS4_23SM90_TMA_LOAD_MULTICASTES1C_vS1D_EENS_8epilogue10collective6detail29Sm90TmaWarpSpecializedAdapterINS1H_15DefaultEpilogueISJ_SK_SK_NS1G_6thread17LinearCombinationISJ_Li1EffLNS1L_9ScaleType4KindE0ELNS_15FloatRoundStyleE2ESJ_EENS1_15EpilogueDefaultEEEEEvvEEEEvNT_6ParamsE,"aw",@nobits
	.sectionflags	@""
	.align	16
	.zero		1024


//--------------------- .nv.shared.reserved.0     --------------------------
	.section	.nv.shared.reserved.0,"aw",@nobits
	.weak		__nv_reservedSMEM_offset_0_alias
	.size		__nv_reservedSMEM_offset_0_alias, 0, 0
	.other		__nv_reservedSMEM_offset_0_alias,@"STO_CUDA_RESERVED_SHARED STV_DEFAULT"
__nv_reservedSMEM_offset_0_alias:
	.zero		0


//--------------------- .nv.global                --------------------------
	.section	.nv.global,"aw",@nobits
.nv.global:
	.type		_ZN39_INTERNAL_42933521_4_k_cu_458ed457_57394cute1_E,@object
	.size		_ZN39_INTERNAL_42933521_4_k_cu_458ed457_57394cute1_E,(_ZN39_INTERNAL_42933521_4_k_cu_458ed457_57394cuda3std3__45__cpo6cbeginE - _ZN39_INTERNAL_42933521_4_k_cu_458ed457_57394cute1_E)
_ZN39_INTERNAL_42933521_4_k_cu_458ed457_57394cute1_E:
	.zero		1
	.type		_ZN39_INTERNAL_42933521_4_k_cu_458ed457_57394cuda3std3__45__cpo6cbeginE,@object
	.size		_ZN39_INTERNAL_42933521_4_k_cu_458ed457_57394cuda3std3__45__cpo6cbeginE,(_ZN39_INTERNAL_42933521_4_k_cu_458ed457_57394cuda3std3__48in_placeE - _ZN39_INTERNAL_42933521_4_k_cu_458ed457_57394cuda3std3__45__cpo6cbeginE)
_ZN39_INTERNAL_42933521_4_k_cu_458ed457_57394cuda3std3__45__cpo6cbeginE:
	.zero		1
	.type		_ZN39_INTERNAL_42933521_4_k_cu_458ed457_57394cuda3std3__48in_placeE,@object
	.size		_ZN39_INTERNAL_42933521_4_k_cu_458ed457_57394cuda3std3__48in_placeE,(_ZN39_INTERNAL_42933521_4_k_cu_458ed457_57394cuda3std6ranges3__45__cpo9iter_moveE - _ZN39_INTERNAL_42933521_4_k_cu_458ed457_57394cuda3std3__48in_placeE)
_ZN39_INTERNAL_42933521_4_k_cu_458ed457_57394cuda3std3__48in_placeE:
	.zero		1
	.type		_ZN39_INTERNAL_42933521_4_k_cu_458ed457_57394cuda3std6ranges3__45__cpo9iter_moveE,@object
	.size		_ZN39_INTERNAL_42933521_4_k_cu_458ed457_57394cuda3std6ranges3__45__cpo9iter_moveE,(_ZN39_INTERNAL_42933521_4_k_cu_458ed457_57394cuda3std3__45__cpo5beginE - _ZN39_INTERNAL_42933521_4_k_cu_458ed457_57394cuda3std6ranges3__45__cpo9iter_moveE)
_ZN39_INTERNAL_42933521_4_k_cu_458ed457_57394cuda3std6ranges3__45__cpo9iter_moveE:
	.zero		1
	.type		_ZN39_INTERNAL_42933521_4_k_cu_458ed457_57394cuda3std3__45__cpo5beginE,@object
	.size		_ZN39_INTERNAL_42933521_4_k_cu_458ed457_57394cuda3std3__45__cpo5beginE,(_ZN39_INTERNAL_42933521_4_k_cu_458ed457_57394cuda3std3__441_GLOBAL__N__42933521_4_k_cu_458ed457_57396ignoreE - _ZN39_INTERNAL_42933521_4_k_cu_458ed457_57394cuda3std3__45__cpo5beginE)
_ZN39_INTERNAL_42933521_4_k_cu_458ed457_57394cuda3std3__45__cpo5beginE:
	.zero		1
	.type		_ZN39_INTERNAL_42933521_4_k_cu_458ed457_57394cuda3std3__441_GLOBAL__N__42933521_4_k_cu_458ed457_57396ignoreE,@object
	.size		_ZN39_INTERNAL_42933521_4_k_cu_458ed457_57394cuda3std3__441_GLOBAL__N__42933521_4_k_cu_458ed457_57396ignoreE,(_ZN39_INTERNAL_42933521_4_k_cu_458ed457_57394cute7productE - _ZN39_INTERNAL_42933521_4_k_cu_458ed457_57394cuda3std3__441_GLOBAL__N__42933521_4_k_cu_458ed457_57396ignoreE)
_ZN39_INTERNAL_42933521_4_k_cu_458ed457_57394cuda3std3__441_GLOBAL__N__42933521_4_k_cu_458ed457_57396ignoreE:
	.zero		1
	.type		_ZN39_INTERNAL_42933521_4_k_cu_458ed457_57394cute7productE,@object
	.size		_ZN39_INTERNAL_42933521_4_k_cu_458ed457_57394cute7productE,(_ZN39_INTERNAL_42933521_4_k_cu_458ed457_57394cuda3std3__45__cpo3endE - _ZN39_INTERNAL_42933521_4_k_cu_458ed457_57394cute7productE)
_ZN39_INTERNAL_42933521_4_k_cu_458ed457_57394cute7productE:
	.zero		1
	.type		_ZN39_INTERNAL_42933521_4_k_cu_458ed457_57394cuda3std3__45__cpo3endE,@object
	.size		_ZN39_INTERNAL_42933521_4_k_cu_458ed457_57394cuda3std3__45__cpo3endE,(_ZN39_INTERNAL_42933521_4_k_cu_458ed457_57394cuda3std3__419piecewise_constructE - _ZN39_INTERNAL_42933521_4_k_cu_458ed457_57394cuda3std3__45__cpo3endE)
_ZN39_INTERNAL_42933521_4_k_cu_458ed457_57394cuda3std3__45__cpo3endE:
	.zero		1
	.type		_ZN39_INTERNAL_42933521_4_k_cu_458ed457_57394cuda3std3__419piecewise_constructE,@object
	.size		_ZN39_INTERNAL_42933521_4_k_cu_458ed457_57394cuda3std3__419piecewise_constructE,(_ZN39_INTERNAL_42933521_4_k_cu_458ed457_57394cuda3std3__45__cpo4cendE - _ZN39_INTERNAL_42933521_4_k_cu_458ed457_57394cuda3std3__419piecewise_constructE)
_ZN39_INTERNAL_42933521_4_k_cu_458ed457_57394cuda3std3__419piecewise_constructE:
	.zero		1
	.type		_ZN39_INTERNAL_42933521_4_k_cu_458ed457_57394cuda3std3__45__cpo4cendE,@object
	.size		_ZN39_INTERNAL_42933521_4_k_cu_458ed457_57394cuda3std3__45__cpo4cendE,(_ZN39_INTERNAL_42933521_4_k_cu_458ed457_57394cuda3std6ranges3__45__cpo4swapE - _ZN39_INTERNAL_42933521_4_k_cu_458ed457_57394cuda3std3__45__cpo4cendE)
_ZN39_INTERNAL_42933521_4_k_cu_458ed457_57394cuda3std3__45__cpo4cendE:
	.zero		1
	.type		_ZN39_INTERNAL_42933521_4_k_cu_458ed457_57394cuda3std6ranges3__45__cpo4swapE,@object
	.size		_ZN39_INTERNAL_42933521_4_k_cu_458ed457_57394cuda3std6ranges3__45__cpo4swapE,(.L_8 - _ZN39_INTERNAL_42933521_4_k_cu_458ed457_57394cuda3std6ranges3__45__cpo4swapE)
_ZN39_INTERNAL_42933521_4_k_cu_458ed457_57394cuda3std6ranges3__45__cpo4swapE:
	.zero		1
.L_8:


//--------------------- .nv.constant0._ZN7cutlass13device_kernelINS_4gemm6kernel13GemmUniversalIN4cute5tupleIJiiiiEEENS1_10collective13CollectiveMmaINS1_34MainloopSm90TmaGmmaWarpSpecializedILi4ENS5_IJNS4_1CILi2EEENSA_ILi1EEESC_EEENS1_32KernelTmaWarpSpecializedPingpongEEENS5_IJNSA_ILi64EEENSA_ILi384EEESG_EEENS_10bfloat16_tENS5_IJlSC_lEEESJ_SK_NS4_8TiledMMAINS4_8MMA_AtomIJNS4_4SM904GMMA28MMA_64x192x16_F32BF16BF16_SSILNSO_5MajorE0ELSQ_0ELNSO_7ScaleInE1ELSR_1EEEEEENS4_6LayoutINS5_IJSC_SC_SC_EEENS5_IJNSA_ILi0EEESW_SW_EEEEENS5_IJNS4_10UnderscoreESZ_SZ_EEEEENS4_13SM90_TMA_LOADENS4_14ComposedLayoutINS4_7SwizzleILi3ELi4ELi3EEENS4_18smem_ptr_flag_bitsILi16EEENSU_INS5_IJNSA_ILi8EEESG_EEENS5_IJSG_SC_EEEEEEEvNS4_8identityENS4_23SM90_TMA_LOAD_MULTICASTES1C_vS1D_EENS_8epilogue10collective6detail29Sm90TmaWarpSpecializedAdapterINS1H_15DefaultEpilogueISJ_SK_SK_NS1G_6thread17LinearCombinationISJ_Li1EffLNS1L_9ScaleType4KindE0ELNS_15FloatRoundStyleE2ESJ_EENS1_15EpilogueDefaultEEEEEvvEEEEvNT_6ParamsE --------------------------
	.section	.nv.constant0._ZN7cutlass13device_kernelINS_4gemm6kernel13GemmUniversalIN4cute5tupleIJiiiiEEENS1_10collective13CollectiveMmaINS1_34MainloopSm90TmaGmmaWarpSpecializedILi4ENS5_IJNS4_1CILi2EEENSA_ILi1EEESC_EEENS1_32KernelTmaWarpSpecializedPingpongEEENS5_IJNSA_ILi64EEENSA_ILi384EEESG_EEENS_10bfloat16_tENS5_IJlSC_lEEESJ_SK_NS4_8TiledMMAINS4_8MMA_AtomIJNS4_4SM904GMMA28MMA_64x192x16_F32BF16BF16_SSILNSO_5MajorE0ELSQ_0ELNSO_7ScaleInE1ELSR_1EEEEEENS4_6LayoutINS5_IJSC_SC_SC_EEENS5_IJNSA_ILi0EEESW_SW_EEEEENS5_IJNS4_10UnderscoreESZ_SZ_EEEEENS4_13SM90_TMA_LOADENS4_14ComposedLayoutINS4_7SwizzleILi3ELi4ELi3EEENS4_18smem_ptr_flag_bitsILi16EEENSU_INS5_IJNSA_ILi8EEESG_EEENS5_IJSG_SC_EEEEEEEvNS4_8identityENS4_23SM90_TMA_LOAD_MULTICASTES1C_vS1D_EENS_8epilogue10collective6detail29Sm90TmaWarpSpecializedAdapterINS1H_15DefaultEpilogueISJ_SK_SK_NS1G_6thread17LinearCombinationISJ_Li1EffLNS1L_9ScaleType4KindE0ELNS_15FloatRoundStyleE2ESJ_EENS1_15EpilogueDefaultEEEEEvvEEEEvNT_6ParamsE,"a",@progbits
	.sectionflags	@""
	.align	4
.nv.constant0._ZN7cutlass13device_kernelINS_4gemm6kernel13GemmUniversalIN4cute5tupleIJiiiiEEENS1_10collective13CollectiveMmaINS1_34MainloopSm90TmaGmmaWarpSpecializedILi4ENS5_IJNS4_1CILi2EEENSA_ILi1EEESC_EEENS1_32KernelTmaWarpSpecializedPingpongEEENS5_IJNSA_ILi64EEENSA_ILi384EEESG_EEENS_10bfloat16_tENS5_IJlSC_lEEESJ_SK_NS4_8TiledMMAINS4_8MMA_AtomIJNS4_4SM904GMMA28MMA_64x192x16_F32BF16BF16_SSILNSO_5MajorE0ELSQ_0ELNSO_7ScaleInE1ELSR_1EEEEEENS4_6LayoutINS5_IJSC_SC_SC_EEENS5_IJNSA_ILi0EEESW_SW_EEEEENS5_IJNS4_10UnderscoreESZ_SZ_EEEEENS4_13SM90_TMA_LOADENS4_14ComposedLayoutINS4_7SwizzleILi3ELi4ELi3EEENS4_18smem_ptr_flag_bitsILi16EEENSU_INS5_IJNSA_ILi8EEESG_EEENS5_IJSG_SC_EEEEEEEvNS4_8identityENS4_23SM90_TMA_LOAD_MULTICASTES1C_vS1D_EENS_8epilogue10collective6detail29Sm90TmaWarpSpecializedAdapterINS1H_15DefaultEpilogueISJ_SK_SK_NS1G_6thread17LinearCombinationISJ_Li1EffLNS1L_9ScaleType4KindE0ELNS_15FloatRoundStyleE2ESJ_EENS1_15EpilogueDefaultEEEEEvvEEEEvNT_6ParamsE:
	.zero		1664


//--------------------- SYMBOLS --------------------------

	.type		.nv.reservedSmem.offset0,@object
	.size		.nv.reservedSmem.offset0,0x4
	.type		__assertfail,@function
